	.target	sm_100a

	.elftype	@"ET_EXEC"


//--------------------- .note.nv.tkinfo           --------------------------
	.section	.note.nv.tkinfo,"",@"SHT_NOTE"
	.sectionflags	@"SHF_NOTE_NV_TKINFO"
	.tkinfo
        /*0018*/ 	.word	0x00000002
        /*0030*/ 	.string	""
        /*0030*/ 	.string	"ptxas"
        /*0030*/ 	.string	"Cuda compilation tools, release 13.0, V13.0.88"
        /*0030*/ 	.string	"Build cuda_13.0.r13.0/compiler.36424714_0"
        /*0030*/ 	.string	"-arch sm_100a -m 64 "



//--------------------- .note.nv.cuinfo           --------------------------
	.section	.note.nv.cuinfo,"",@"SHT_NOTE"
	.sectionflags	@"SHF_NOTE_NV_CUINFO"
        /*0018*/ 	.short	0x0002
        /*001a*/ 	.short	0x0064
        /*001c*/ 	.short	0x0082
	.zero		2


//--------------------- .nv.info                  --------------------------
	.section	.nv.info,"",@"SHT_CUDA_INFO"
	.align	4


	//----- nvinfo : EIATTR_REGCOUNT
	.align		4
        /*0000*/ 	.byte	0x04, 0x2f
        /*0002*/ 	.short	(.L_20 - .L_19)
	.align		4
.L_19:
        /*0004*/ 	.word	index@(_ZN7cutlass13device_kernelINS_4gemm6kernel13GemmUniversalIN4cute5tupleIJiiiiEEENS1_10collective13CollectiveMmaINS1_35MainloopSm100TmaUmmaWarpSpecializedILi5ELi2ELi4ENS5_IJNS4_1CILi1EEESB_SB_EEEEENS5_IJNSA_ILi64EEENSA_ILi256EEESE_EEEaNS5_IJlSB_lEEEaSH_NS4_8TiledMMAINS4_8MMA_AtomIJNS4_15SM100_MMA_S8_SSIaaiLi64ELi256ELNS4_4UMMA5MajorE0ELSM_0ELNSL_8SaturateE0EEEEEENS4_6LayoutISC_NS5_IJNSA_ILi0EEESR_SR_EEEEENS5_IJNS4_10UnderscoreESU_SU_EEEEENS4_13SM90_TMA_LOADENS4_14ComposedLayoutINS4_7SwizzleILi2ELi4ELi3EEENS4_18smem_ptr_flag_bitsILi8EEENSQ_INS5_IJNSA_ILi8EEESE_EEENS5_IJSE_SB_EEEEEEEvNS4_8identityESX_S17_vS18_EENS_8epilogue10collective18CollectiveEpilogueINS1A_23Sm100TmaWarpSpecializedILi4ELi2ELi32ELb0ELb0EEEJSG_NS5_IJNSQ_ISE_SB_EES1F_EEEaSH_aSH_NS1A_6fusion15FusionCallbacksIS1E_NS1H_17LinearCombinationIaiaiLNS_15FloatRoundStyleE2EEESG_S1G_JEEENS4_5SM1004TMEM4LOAD26SM100_TMEM_LOAD_16dp32b32xESX_S17_NS4_39AutoVectorizingCopyWithAssumedAlignmentILi128EEENS4_14SM90_TMA_STOREES17_S1S_S1S_EEEvvEEEEvNT_6ParamsE)
        /*0008*/ 	.word	0x0000007a


	//----- nvinfo : EIATTR_FRAME_SIZE
	.align		4
.L_20:
        /*000c*/ 	.byte	0x04, 0x11
        /*000e*/ 	.short	(.L_22 - .L_21)
	.align		4
.L_21:
        /*0010*/ 	.word	index@($__internal_2_$__cuda_sm10x_tcgen05_guardrail_trap_unallocated_columns_being_dealloced)
        /*0014*/ 	.word	0x00000000


	//----- nvinfo : EIATTR_FRAME_SIZE
	.align		4
.L_22:
        /*0018*/ 	.byte	0x04, 0x11
        /*001a*/ 	.short	(.L_24 - .L_23)
	.align		4
.L_23:
        /*001c*/ 	.word	index@($__internal_1_$__cuda_sm10x_tcgen05_guardrail_trap_phase_invalid_during_alloc)
        /*0020*/ 	.word	0x00000000


	//----- nvinfo : EIATTR_FRAME_SIZE
	.align		4
.L_24:
        /*0024*/ 	.byte	0x04, 0x11
        /*0026*/ 	.short	(.L_26 - .L_25)
	.align		4
.L_25:
        /*0028*/ 	.word	index@($__internal_0_$__cuda_sm10x_tcgen05_guardrail_trap_col_being_dealloced_not_returned_by_alloc)
        /*002c*/ 	.word	0x00000000


	//----- nvinfo : EIATTR_FRAME_SIZE
	.align		4
.L_26:
        /*0030*/ 	.byte	0x04, 0x11
        /*0032*/ 	.short	(.L_28 - .L_27)
	.align		4
.L_27:
        /*0034*/ 	.word	index@(_ZN7cutlass13device_kernelINS_4gemm6kernel13GemmUniversalIN4cute5tupleIJiiiiEEENS1_10collective13CollectiveMmaINS1_35MainloopSm100TmaUmmaWarpSpecializedILi5ELi2ELi4ENS5_IJNS4_1CILi1EEESB_SB_EEEEENS5_IJNSA_ILi64EEENSA_ILi256EEESE_EEEaNS5_IJlSB_lEEEaSH_NS4_8TiledMMAINS4_8MMA_AtomIJNS4_15SM100_MMA_S8_SSIaaiLi64ELi256ELNS4_4UMMA5MajorE0ELSM_0ELNSL_8SaturateE0EEEEEENS4_6LayoutISC_NS5_IJNSA_ILi0EEESR_SR_EEEEENS5_IJNS4_10UnderscoreESU_SU_EEEEENS4_13SM90_TMA_LOADENS4_14ComposedLayoutINS4_7SwizzleILi2ELi4ELi3EEENS4_18smem_ptr_flag_bitsILi8EEENSQ_INS5_IJNSA_ILi8EEESE_EEENS5_IJSE_SB_EEEEEEEvNS4_8identityESX_S17_vS18_EENS_8epilogue10collective18CollectiveEpilogueINS1A_23Sm100TmaWarpSpecializedILi4ELi2ELi32ELb0ELb0EEEJSG_NS5_IJNSQ_ISE_SB_EES1F_EEEaSH_aSH_NS1A_6fusion15FusionCallbacksIS1E_NS1H_17LinearCombinationIaiaiLNS_15FloatRoundStyleE2EEESG_S1G_JEEENS4_5SM1004TMEM4LOAD26SM100_TMEM_LOAD_16dp32b32xESX_S17_NS4_39AutoVectorizingCopyWithAssumedAlignmentILi128EEENS4_14SM90_TMA_STOREES17_S1S_S1S_EEEvvEEEEvNT_6ParamsE)
        /*0038*/ 	.word	0x00000000


	//----- nvinfo : EIATTR_MIN_STACK_SIZE
	.align		4
.L_28:
        /*003c*/ 	.byte	0x04, 0x12
        /*003e*/ 	.short	(.L_30 - .L_29)
	.align		4
.L_29:
        /*0040*/ 	.word	index@(_ZN7cutlass13device_kernelINS_4gemm6kernel13GemmUniversalIN4cute5tupleIJiiiiEEENS1_10collective13CollectiveMmaINS1_35MainloopSm100TmaUmmaWarpSpecializedILi5ELi2ELi4ENS5_IJNS4_1CILi1EEESB_SB_EEEEENS5_IJNSA_ILi64EEENSA_ILi256EEESE_EEEaNS5_IJlSB_lEEEaSH_NS4_8TiledMMAINS4_8MMA_AtomIJNS4_15SM100_MMA_S8_SSIaaiLi64ELi256ELNS4_4UMMA5MajorE0ELSM_0ELNSL_8SaturateE0EEEEEENS4_6LayoutISC_NS5_IJNSA_ILi0EEESR_SR_EEEEENS5_IJNS4_10UnderscoreESU_SU_EEEEENS4_13SM90_TMA_LOADENS4_14ComposedLayoutINS4_7SwizzleILi2ELi4ELi3EEENS4_18smem_ptr_flag_bitsILi8EEENSQ_INS5_IJNSA_ILi8EEESE_EEENS5_IJSE_SB_EEEEEEEvNS4_8identityESX_S17_vS18_EENS_8epilogue10collective18CollectiveEpilogueINS1A_23Sm100TmaWarpSpecializedILi4ELi2ELi32ELb0ELb0EEEJSG_NS5_IJNSQ_ISE_SB_EES1F_EEEaSH_aSH_NS1A_6fusion15FusionCallbacksIS1E_NS1H_17LinearCombinationIaiaiLNS_15FloatRoundStyleE2EEESG_S1G_JEEENS4_5SM1004TMEM4LOAD26SM100_TMEM_LOAD_16dp32b32xESX_S17_NS4_39AutoVectorizingCopyWithAssumedAlignmentILi128EEENS4_14SM90_TMA_STOREES17_S1S_S1S_EEEvvEEEEvNT_6ParamsE)
        /*0044*/ 	.word	0x00000000
.L_30:


//--------------------- .nv.compat                --------------------------
	.section	.nv.compat,"",@"SHT_CUDA_COMPAT_INFO"
	.align	4
        /*0000*/ 	.byte	0x02, 0x09, 0x01, 0x00, 0x02, 0x02, 0x03, 0x00, 0x02, 0x05, 0x06, 0x00, 0x03, 0x07, 0x01, 0x01
        /*0010*/ 	.byte	0x02, 0x03, 0x01, 0x00, 0x02, 0x06, 0x01, 0x00, 0x04, 0x0b, 0x08, 0x00, 0x01, 0x00, 0x00, 0x00
        /*0020*/ 	.byte	0x00, 0x00, 0x00, 0x00


//--------------------- .nv.info._ZN7cutlass13device_kernelINS_4gemm6kernel13GemmUniversalIN4cute5tupleIJiiiiEEENS1_10collective13CollectiveMmaINS1_35MainloopSm100TmaUmmaWarpSpecializedILi5ELi2ELi4ENS5_IJNS4_1CILi1EEESB_SB_EEEEENS5_IJNSA_ILi64EEENSA_ILi256EEESE_EEEaNS5_IJlSB_lEEEaSH_NS4_8TiledMMAINS4_8MMA_AtomIJNS4_15SM100_MMA_S8_SSIaaiLi64ELi256ELNS4_4UMMA5MajorE0ELSM_0ELNSL_8SaturateE0EEEEEENS4_6LayoutISC_NS5_IJNSA_ILi0EEESR_SR_EEEEENS5_IJNS4_10UnderscoreESU_SU_EEEEENS4_13SM90_TMA_LOADENS4_14ComposedLayoutINS4_7SwizzleILi2ELi4ELi3EEENS4_18smem_ptr_flag_bitsILi8EEENSQ_INS5_IJNSA_ILi8EEESE_EEENS5_IJSE_SB_EEEEEEEvNS4_8identityESX_S17_vS18_EENS_8epilogue10collective18CollectiveEpilogueINS1A_23Sm100TmaWarpSpecializedILi4ELi2ELi32ELb0ELb0EEEJSG_NS5_IJNSQ_ISE_SB_EES1F_EEEaSH_aSH_NS1A_6fusion15FusionCallbacksIS1E_NS1H_17LinearCombinationIaiaiLNS_15FloatRoundStyleE2EEESG_S1G_JEEENS4_5SM1004TMEM4LOAD26SM100_TMEM_LOAD_16dp32b32xESX_S17_NS4_39AutoVectorizingCopyWithAssumedAlignmentILi128EEENS4_14SM90_TMA_STOREES17_S1S_S1S_EEEvvEEEEvNT_6ParamsE --------------------------
	.section	.nv.info._ZN7cutlass13device_kernelINS_4gemm6kernel13GemmUniversalIN4cute5tupleIJiiiiEEENS1_10collective13CollectiveMmaINS1_35MainloopSm100TmaUmmaWarpSpecializedILi5ELi2ELi4ENS5_IJNS4_1CILi1EEESB_SB_EEEEENS5_IJNSA_ILi64EEENSA_ILi256EEESE_EEEaNS5_IJlSB_lEEEaSH_NS4_8TiledMMAINS4_8MMA_AtomIJNS4_15SM100_MMA_S8_SSIaaiLi64ELi256ELNS4_4UMMA5MajorE0ELSM_0ELNSL_8SaturateE0EEEEEENS4_6LayoutISC_NS5_IJNSA_ILi0EEESR_SR_EEEEENS5_IJNS4_10UnderscoreESU_SU_EEEEENS4_13SM90_TMA_LOADENS4_14ComposedLayoutINS4_7SwizzleILi2ELi4ELi3EEENS4_18smem_ptr_flag_bitsILi8EEENSQ_INS5_IJNSA_ILi8EEESE_EEENS5_IJSE_SB_EEEEEEEvNS4_8identityESX_S17_vS18_EENS_8epilogue10collective18CollectiveEpilogueINS1A_23Sm100TmaWarpSpecializedILi4ELi2ELi32ELb0ELb0EEEJSG_NS5_IJNSQ_ISE_SB_EES1F_EEEaSH_aSH_NS1A_6fusion15FusionCallbacksIS1E_NS1H_17LinearCombinationIaiaiLNS_15FloatRoundStyleE2EEESG_S1G_JEEENS4_5SM1004TMEM4LOAD26SM100_TMEM_LOAD_16dp32b32xESX_S17_NS4_39AutoVectorizingCopyWithAssumedAlignmentILi128EEENS4_14SM90_TMA_STOREES17_S1S_S1S_EEEvvEEEEvNT_6ParamsE,"",@"SHT_CUDA_INFO"
	.sectionflags	@""
	.align	4


	//----- nvinfo : EIATTR_CUDA_API_VERSION
	.align		4
        /*0000*/ 	.byte	0x04, 0x37
        /*0002*/ 	.short	(.L_32 - .L_31)
.L_31:
        /*0004*/ 	.word	0x00000082


	//----- nvinfo : EIATTR_KPARAM_INFO
	.align		4
.L_32:
        /*0008*/ 	.byte	0x04, 0x17
        /*000a*/ 	.short	(.L_34 - .L_33)
.L_33:
        /*000c*/ 	.word	0x00000000
        /*0010*/ 	.short	0x0000
        /*0012*/ 	.short	0x0000
        /*0014*/ 	.byte	0x00, 0xf0, 0x01, 0x20


	//----- nvinfo : EIATTR_AT_ENTRY_FRAGMENTS
	.align		4
.L_34:
        /*0018*/ 	.byte	0x04, 0x4f
        /*001a*/ 	.short	(.L_36 - .L_35)


	//   ....[0]....
.L_35:
        /*001c*/ 	.word	0x00000006


	//----- nvinfo : EIATTR_RESERVED_SMEM_USED
	.align		4
.L_36:
        /*0020*/ 	.byte	0x01, 0x41
	.zero		2


	//----- nvinfo : EIATTR_SPARSE_MMA_MASK
	.align		4
        /*0024*/ 	.byte	0x03, 0x50
        /*0026*/ 	.short	0x0000


	//----- nvinfo : EIATTR_TCGEN05_1CTA_USED
	.align		4
        /*0028*/ 	.byte	0x01, 0x51
	.zero		2


	//----- nvinfo : EIATTR_MAXREG_COUNT
	.align		4
        /*002c*/ 	.byte	0x03, 0x1b
        /*002e*/ 	.short	0x00ff


	//----- nvinfo : EIATTR_NUM_BARRIERS
	.align		4
        /*0030*/ 	.byte	0x02, 0x4c
        /*0032*/ 	.byte	0x07
	.zero		1


	//----- nvinfo : EIATTR_EXTERNS
	.align		4
        /*0034*/ 	.byte	0x04, 0x0f
        /*0036*/ 	.short	(.L_38 - .L_37)


	//   ....[0]....
	.align		4
.L_37:
        /*0038*/ 	.word	index@(__assertfail)


	//----- nvinfo : EIATTR_MERCURY_ISA_VERSION
	.align		4
.L_38:
        /*003c*/ 	.byte	0x03, 0x5f
        /*003e*/ 	.short	0x0101


	//----- nvinfo : EIATTR_INT_WARP_WIDE_INSTR_OFFSETS
	.align		4
        /*0040*/ 	.byte	0x04, 0x31
        /*0042*/ 	.short	(.L_40 - .L_39)


	//   ....[0]....
.L_39:
        /*0044*/ 	.word	0x00001e00


	//   ....[1]....
        /*0048*/ 	.word	0x00003860


	//   ....[2]....
        /*004c*/ 	.word	0x00003880


	//   ....[3]....
        /*0050*/ 	.word	0x000038b0


	//   ....[4]....
        /*0054*/ 	.word	0x000041f0


	//   ....[5]....
        /*0058*/ 	.word	0x00004260


	//   ....[6]....
        /*005c*/ 	.word	0x00004340


	//   ....[7]....
        /*0060*/ 	.word	0x000043c0


	//   ....[8]....
        /*0064*/ 	.word	0x000044d0


	//   ....[9]....
        /*0068*/ 	.word	0x00004560


	//   ....[10]....
        /*006c*/ 	.word	0x00004740


	//   ....[11]....
        /*0070*/ 	.word	0x000048a0


	//----- nvinfo : EIATTR_COOP_GROUP_MASK_REGIDS
	.align		4
.L_40:
        /*0074*/ 	.byte	0x04, 0x29
        /*0076*/ 	.short	(.L_42 - .L_41)


	//   ....[0]....
.L_41:
        /*0078*/ 	.word	0xffffffff


	//   ....[1]....
        /*007c*/ 	.word	0xffffffff


	//   ....[2]....
        /*0080*/ 	.word	0xffffffff


	//   ....[3]....
        /*0084*/ 	.word	0xffffffff


	//   ....[4]....
        /*0088*/ 	.word	0xffffffff


	//   ....[5]....
        /*008c*/ 	.word	0xffffffff


	//   ....[6]....
        /*0090*/ 	.word	0xffffffff


	//   ....[7]....
        /*0094*/ 	.word	0xffffffff


	//   ....[8]....
        /*0098*/ 	.word	0xffffffff


	//   ....[9]....
        /*009c*/ 	.word	0xffffffff


	//   ....[10]....
        /*00a0*/ 	.word	0xffffffff


	//   ....[11]....
        /*00a4*/ 	.word	0xffffffff


	//   ....[12]....
        /*00a8*/ 	.word	0xffffffff


	//----- nvinfo : EIATTR_COOP_GROUP_INSTR_OFFSETS
	.align		4
.L_42:
        /*00ac*/ 	.byte	0x04, 0x28
        /*00ae*/ 	.short	(.L_44 - .L_43)


	//   ....[0]....
.L_43:
        /*00b0*/ 	.word	0x00000090


	//   ....[1]....
        /*00b4*/ 	.word	0x000004d0


	//   ....[2]....
        /*00b8*/ 	.word	0x00000660


	//   ....[3]....
        /*00bc*/ 	.word	0x00000800


	//   ....[4]....
        /*00c0*/ 	.word	0x00000900


	//   ....[5]....
        /*00c4*/ 	.word	0x00000a70


	//   ....[6]....
        /*00c8*/ 	.word	0x00000c10


	//   ....[7]....
        /*00cc*/ 	.word	0x00001ce0


	//   ....[8]....
        /*00d0*/ 	.word	0x00002b50


	//   ....[9]....
        /*00d4*/ 	.word	0x00002d60


	//   ....[10]....
        /*00d8*/ 	.word	0x00002d90


	//   ....[11]....
        /*00dc*/ 	.word	0x00003740


	//   ....[12]....
        /*00e0*/ 	.word	0x00003970


	//----- nvinfo : EIATTR_VRC_CTA_INIT_COUNT
	.align		4
.L_44:
        /*00e4*/ 	.byte	0x02, 0x4a
        /*00e6*/ 	.byte	0x80
	.zero		1


	//----- nvinfo : EIATTR_SYSCALL_OFFSETS
	.align		4
        /*00e8*/ 	.byte	0x04, 0x46
        /*00ea*/ 	.short	(.L_46 - .L_45)


	//   ....[0]....
.L_45:
        /*00ec*/ 	.word	0x00005330


	//   ....[1]....
        /*00f0*/ 	.word	0x00005470


	//   ....[2]....
        /*00f4*/ 	.word	0x00005c70


	//   ....[3]....
        /*00f8*/ 	.word	0x00006a20


	//   ....[4]....
        /*00fc*/ 	.word	0x00007760


	//   ....[5]....
        /*0100*/ 	.word	0x000084d0


	//----- nvinfo : EIATTR_MBARRIER_INSTR_OFFSETS
	.align		4
.L_46:
        /*0104*/ 	.byte	0x04, 0x39
        /*0106*/ 	.short	(.L_48 - .L_47)


	//   ....[0]....
.L_47:
        /*0108*/ 	.word	0x000005b0
        /*010c*/ 	.word	0x000000ff
        /*0110*/ 	.word	0x00000000
        /*0114*/ 	.short	0x0100
        /*0116*/ 	.byte	0x05
	.zero		1


	//   ....[1]....
        /*0118*/ 	.word	0x000005c0
        /*011c*/ 	.word	0x000000ff
        /*0120*/ 	.word	0x00000028
        /*0124*/ 	.short	0x0100
        /*0126*/ 	.byte	0x05
	.zero		1


	//   ....[2]....
        /*0128*/ 	.word	0x000005d0
        /*012c*/ 	.word	0x000000ff
        /*0130*/ 	.word	0x00000008
        /*0134*/ 	.short	0x0100
        /*0136*/ 	.byte	0x05
	.zero		1


	//   ....[3]....
        /*0138*/ 	.word	0x000005e0
        /*013c*/ 	.word	0x000000ff
        /*0140*/ 	.word	0x00000030
        /*0144*/ 	.short	0x0100
        /*0146*/ 	.byte	0x05
	.zero		1


	//   ....[4]....
        /*0148*/ 	.word	0x000005f0
        /*014c*/ 	.word	0x000000ff
        /*0150*/ 	.word	0x00000010
        /*0154*/ 	.short	0x0100
        /*0156*/ 	.byte	0x05
	.zero		1


	//   ....[5]....
        /*0158*/ 	.word	0x00000600
        /*015c*/ 	.word	0x000000ff
        /*0160*/ 	.word	0x00000038
        /*0164*/ 	.short	0x0100
        /*0166*/ 	.byte	0x05
	.zero		1


	//   ....[6]....
        /*0168*/ 	.word	0x00000610
        /*016c*/ 	.word	0x000000ff
        /*0170*/ 	.word	0x00000018
        /*0174*/ 	.short	0x0100
        /*0176*/ 	.byte	0x05
	.zero		1


	//   ....[7]....
        /*0178*/ 	.word	0x00000620
        /*017c*/ 	.word	0x000000ff
        /*0180*/ 	.word	0x00000040
        /*0184*/ 	.short	0x0100
        /*0186*/ 	.byte	0x05
	.zero		1


	//   ....[8]....
        /*0188*/ 	.word	0x00000630
        /*018c*/ 	.word	0x000000ff
        /*0190*/ 	.word	0x00000020
        /*0194*/ 	.short	0x0100
        /*0196*/ 	.byte	0x05
	.zero		1


	//   ....[9]....
        /*0198*/ 	.word	0x00000640
        /*019c*/ 	.word	0x000000ff
        /*01a0*/ 	.word	0x00000048
        /*01a4*/ 	.short	0x0100
        /*01a6*/ 	.byte	0x05
	.zero		1


	//   ....[10]....
        /*01a8*/ 	.word	0x00000770
        /*01ac*/ 	.word	0x000000ff
        /*01b0*/ 	.word	0x00000050
        /*01b4*/ 	.short	0x0100
        /*01b6*/ 	.byte	0x07
	.zero		1


	//   ....[11]....
        /*01b8*/ 	.word	0x00000780
        /*01bc*/ 	.word	0x000000ff
        /*01c0*/ 	.word	0x00000070
        /*01c4*/ 	.short	0x0100
        /*01c6*/ 	.byte	0x07
	.zero		1


	//   ....[12]....
        /*01c8*/ 	.word	0x00000790
        /*01cc*/ 	.word	0x000000ff
        /*01d0*/ 	.word	0x00000058
        /*01d4*/ 	.short	0x0100
        /*01d6*/ 	.byte	0x07
	.zero		1


	//   ....[13]....
        /*01d8*/ 	.word	0x000007a0
        /*01dc*/ 	.word	0x000000ff
        /*01e0*/ 	.word	0x00000078
        /*01e4*/ 	.short	0x0100
        /*01e6*/ 	.byte	0x07
	.zero		1


	//   ....[14]....
        /*01e8*/ 	.word	0x000007b0
        /*01ec*/ 	.word	0x000000ff
        /*01f0*/ 	.word	0x00000060
        /*01f4*/ 	.short	0x0100
        /*01f6*/ 	.byte	0x07
	.zero		1


	//   ....[15]....
        /*01f8*/ 	.word	0x000007c0
        /*01fc*/ 	.word	0x000000ff
        /*0200*/ 	.word	0x00000080
        /*0204*/ 	.short	0x0100
        /*0206*/ 	.byte	0x07
	.zero		1


	//   ....[16]....
        /*0208*/ 	.word	0x000007d0
        /*020c*/ 	.word	0x000000ff
        /*0210*/ 	.word	0x00000068
        /*0214*/ 	.short	0x0100
        /*0216*/ 	.byte	0x07
	.zero		1


	//   ....[17]....
        /*0218*/ 	.word	0x000007e0
        /*021c*/ 	.word	0x000000ff
        /*0220*/ 	.word	0x00000088
        /*0224*/ 	.short	0x0100
        /*0226*/ 	.byte	0x07
	.zero		1


	//   ....[18]....
        /*0228*/ 	.word	0x000008d0
        /*022c*/ 	.word	0x000000ff
        /*0230*/ 	.word	0x00000090
        /*0234*/ 	.short	0x0100
        /*0236*/ 	.byte	0x05
	.zero		1


	//   ....[19]....
        /*0238*/ 	.word	0x000008e0
        /*023c*/ 	.word	0x000000ff
        /*0240*/ 	.word	0x00000098
        /*0244*/ 	.short	0x0100
        /*0246*/ 	.byte	0x05
	.zero		1


	//   ....[20]....
        /*0248*/ 	.word	0x00000a20
        /*024c*/ 	.word	0x000000ff
        /*0250*/ 	.word	0x000000a0
        /*0254*/ 	.short	0x0100
        /*0256*/ 	.byte	0x05
	.zero		1


	//   ....[21]....
        /*0258*/ 	.word	0x00000a30
        /*025c*/ 	.word	0x000000ff
        /*0260*/ 	.word	0x000000b0
        /*0264*/ 	.short	0x0100
        /*0266*/ 	.byte	0x05
	.zero		1


	//   ....[22]....
        /*0268*/ 	.word	0x00000a40
        /*026c*/ 	.word	0x000000ff
        /*0270*/ 	.word	0x000000a8
        /*0274*/ 	.short	0x0100
        /*0276*/ 	.byte	0x05
	.zero		1


	//   ....[23]....
        /*0278*/ 	.word	0x00000a50
        /*027c*/ 	.word	0x000000ff
        /*0280*/ 	.word	0x000000b8
        /*0284*/ 	.short	0x0100
        /*0286*/ 	.byte	0x05
	.zero		1


	//   ....[24]....
        /*0288*/ 	.word	0x00000b80
        /*028c*/ 	.word	0x000000ff
        /*0290*/ 	.word	0x000000c0
        /*0294*/ 	.short	0x0100
        /*0296*/ 	.byte	0x07
	.zero		1


	//   ....[25]....
        /*0298*/ 	.word	0x00000b90
        /*029c*/ 	.word	0x000000ff
        /*02a0*/ 	.word	0x000000e0
        /*02a4*/ 	.short	0x0100
        /*02a6*/ 	.byte	0x07
	.zero		1


	//   ....[26]....
        /*02a8*/ 	.word	0x00000ba0
        /*02ac*/ 	.word	0x000000ff
        /*02b0*/ 	.word	0x000000c8
        /*02b4*/ 	.short	0x0100
        /*02b6*/ 	.byte	0x07
	.zero		1


	//   ....[27]....
        /*02b8*/ 	.word	0x00000bb0
        /*02bc*/ 	.word	0x000000ff
        /*02c0*/ 	.word	0x000000e8
        /*02c4*/ 	.short	0x0100
        /*02c6*/ 	.byte	0x07
	.zero		1


	//   ....[28]....
        /*02c8*/ 	.word	0x00000bc0
        /*02cc*/ 	.word	0x000000ff
        /*02d0*/ 	.word	0x000000d0
        /*02d4*/ 	.short	0x0100
        /*02d6*/ 	.byte	0x07
	.zero		1


	//   ....[29]....
        /*02d8*/ 	.word	0x00000bd0
        /*02dc*/ 	.word	0x000000ff
        /*02e0*/ 	.word	0x000000f0
        /*02e4*/ 	.short	0x0100
        /*02e6*/ 	.byte	0x07
	.zero		1


	//   ....[30]....
        /*02e8*/ 	.word	0x00000be0
        /*02ec*/ 	.word	0x000000ff
        /*02f0*/ 	.word	0x000000d8
        /*02f4*/ 	.short	0x0100
        /*02f6*/ 	.byte	0x07
	.zero		1


	//   ....[31]....
        /*02f8*/ 	.word	0x00000bf0
        /*02fc*/ 	.word	0x000000ff
        /*0300*/ 	.word	0x000000f8
        /*0304*/ 	.short	0x0100
        /*0306*/ 	.byte	0x07
	.zero		1


	//   ....[32]....
        /*0308*/ 	.word	0x00000ce0
        /*030c*/ 	.word	0x000000ff
        /*0310*/ 	.word	0x00000100
        /*0314*/ 	.short	0x0100
        /*0316*/ 	.byte	0x05
	.zero		1


	//   ....[33]....
        /*0318*/ 	.word	0x00000cf0
        /*031c*/ 	.word	0x000000ff
        /*0320*/ 	.word	0x00000110
        /*0324*/ 	.short	0x0100
        /*0326*/ 	.byte	0x05
	.zero		1


	//   ....[34]....
        /*0328*/ 	.word	0x00000d00
        /*032c*/ 	.word	0x000000ff
        /*0330*/ 	.word	0x00000108
        /*0334*/ 	.short	0x0100
        /*0336*/ 	.byte	0x05
	.zero		1


	//   ....[35]....
        /*0338*/ 	.word	0x00000d10
        /*033c*/ 	.word	0x000000ff
        /*0340*/ 	.word	0x00000118
        /*0344*/ 	.short	0x0100
        /*0346*/ 	.byte	0x05
	.zero		1


	//   ....[36]....
        /*0348*/ 	.word	0x000015e0
        /*034c*/ 	.word	0x00000003
        /*0350*/ 	.word	0x00000110
        /*0354*/ 	.short	0x010a
        /*0356*/ 	.byte	0xff
	.zero		1


	//   ....[37]....
        /*0358*/ 	.word	0x00001610
        /*035c*/ 	.word	0x00000003
        /*0360*/ 	.word	0x00000100
        /*0364*/ 	.short	0x0101
        /*0366*/ 	.byte	0xff
	.zero		1


	//   ....[38]....
        /*0368*/ 	.word	0x000016e0
        /*036c*/ 	.word	0x000000ff
        /*0370*/ 	.word	0x00000028
        /*0374*/ 	.short	0x010a
        /*0376*/ 	.byte	0x08
	.zero		1


	//   ....[39]....
        /*0378*/ 	.word	0x00001780
        /*037c*/ 	.word	0x000000ff
        /*0380*/ 	.word	0x00000028
        /*0384*/ 	.short	0x010a
        /*0386*/ 	.byte	0x21
	.zero		1


	//   ....[40]....
        /*0388*/ 	.word	0x000018d0
        /*038c*/ 	.word	0x000000ff
        /*0390*/ 	.word	0x00000028
        /*0394*/ 	.short	0x010a
        /*0396*/ 	.byte	0x08
	.zero		1


	//   ....[41]....
        /*0398*/ 	.word	0x000019e0
        /*039c*/ 	.word	0x000000ff
        /*03a0*/ 	.word	0x00000098
        /*03a4*/ 	.short	0x0101
        /*03a6*/ 	.byte	0x04
	.zero		1


	//   ....[42]....
        /*03a8*/ 	.word	0x00001a00
        /*03ac*/ 	.word	0x000000ff
        /*03b0*/ 	.word	0x00000028
        /*03b4*/ 	.short	0x010a
        /*03b6*/ 	.byte	0x08
	.zero		1


	//   ....[43]....
        /*03b8*/ 	.word	0x00001a80
        /*03bc*/ 	.word	0x000000ff
        /*03c0*/ 	.word	0x00000028
        /*03c4*/ 	.short	0x010a
        /*03c6*/ 	.byte	0x11
	.zero		1


	//   ....[44]....
        /*03c8*/ 	.word	0x00001bd0
        /*03cc*/ 	.word	0x000000ff
        /*03d0*/ 	.word	0x00000028
        /*03d4*/ 	.short	0x010a
        /*03d6*/ 	.byte	0x08
	.zero		1


	//   ....[45]....
        /*03d8*/ 	.word	0x00001d10
        /*03dc*/ 	.word	0x00000002
        /*03e0*/ 	.word	0x000000a0
        /*03e4*/ 	.short	0x010a
        /*03e6*/ 	.byte	0xff
	.zero		1


	//   ....[46]....
        /*03e8*/ 	.word	0x00001dd0
        /*03ec*/ 	.word	0x00000002
        /*03f0*/ 	.word	0x00000000
        /*03f4*/ 	.short	0x0101
        /*03f6*/ 	.byte	0xff
	.zero		1


	//   ....[47]....
        /*03f8*/ 	.word	0x00002330
        /*03fc*/ 	.word	0x000000ff
        /*0400*/ 	.word	0x00000000
        /*0404*/ 	.short	0x010a
        /*0406*/ 	.byte	0x05
	.zero		1


	//   ....[48]....
        /*0408*/ 	.word	0x000023c0
        /*040c*/ 	.word	0x000000ff
        /*0410*/ 	.word	0x00000000
        /*0414*/ 	.short	0x010a
        /*0416*/ 	.byte	0x05
	.zero		1


	//   ....[49]....
        /*0418*/ 	.word	0x00002450
        /*041c*/ 	.word	0x000000ff
        /*0420*/ 	.word	0x00000000
        /*0424*/ 	.short	0x010a
        /*0426*/ 	.byte	0x05
	.zero		1


	//   ....[50]....
        /*0428*/ 	.word	0x000024e0
        /*042c*/ 	.word	0x000000ff
        /*0430*/ 	.word	0x00000000
        /*0434*/ 	.short	0x010a
        /*0436*/ 	.byte	0x05
	.zero		1


	//   ....[51]....
        /*0438*/ 	.word	0x00002580
        /*043c*/ 	.word	0x00000000
        /*0440*/ 	.word	0x00000000
        /*0444*/ 	.short	0x010a
        /*0446*/ 	.byte	0xff
	.zero		1


	//   ....[52]....
        /*0448*/ 	.word	0x000026a0
        /*044c*/ 	.word	0x00000000
        /*0450*/ 	.word	0x00000100
        /*0454*/ 	.short	0x010a
        /*0456*/ 	.byte	0xff
	.zero		1


	//   ....[53]....
        /*0458*/ 	.word	0x00002700
        /*045c*/ 	.word	0x00000004
        /*0460*/ 	.word	0x00000000
        /*0464*/ 	.short	0x0101
        /*0466*/ 	.byte	0xff
	.zero		1


	//   ....[54]....
        /*0468*/ 	.word	0x00002720
        /*046c*/ 	.word	0x000000ff
        /*0470*/ 	.word	0x000000b0
        /*0474*/ 	.short	0x010a
        /*0476*/ 	.byte	0x05
	.zero		1


	//   ....[55]....
        /*0478*/ 	.word	0x00002840
        /*047c*/ 	.word	0x00000000
        /*0480*/ 	.word	0x000000a0
        /*0484*/ 	.short	0x010a
        /*0486*/ 	.byte	0xff
	.zero		1


	//   ....[56]....
        /*0488*/ 	.word	0x00002950
        /*048c*/ 	.word	0x00000000
        /*0490*/ 	.word	0x00000000
        /*0494*/ 	.short	0x0101
        /*0496*/ 	.byte	0xff
	.zero		1


	//   ....[57]....
        /*0498*/ 	.word	0x000029e0
        /*049c*/ 	.word	0x000000ff
        /*04a0*/ 	.word	0x000000b0
        /*04a4*/ 	.short	0x0106
        /*04a6*/ 	.byte	0x05
	.zero		1


	//   ....[58]....
        /*04a8*/ 	.word	0x00002a00
        /*04ac*/ 	.word	0x000000ff
        /*04b0*/ 	.word	0x000000b0
        /*04b4*/ 	.short	0x010a
        /*04b6*/ 	.byte	0x05
	.zero		1


	//   ....[59]....
        /*04b8*/ 	.word	0x00002a90
        /*04bc*/ 	.word	0x000000ff
        /*04c0*/ 	.word	0x000000b0
        /*04c4*/ 	.short	0x0106
        /*04c6*/ 	.byte	0x04
	.zero		1


	//   ....[60]....
        /*04c8*/ 	.word	0x00002ad0
        /*04cc*/ 	.word	0x00000000
        /*04d0*/ 	.word	0x000000b0
        /*04d4*/ 	.short	0x010a
        /*04d6*/ 	.byte	0xff
	.zero		1


	//   ....[61]....
        /*04d8*/ 	.word	0x00002fd0
        /*04dc*/ 	.word	0x00000000
        /*04e0*/ 	.word	0x000000a0
        /*04e4*/ 	.short	0x010a
        /*04e6*/ 	.byte	0xff
	.zero		1


	//   ....[62]....
        /*04e8*/ 	.word	0x000030d0
        /*04ec*/ 	.word	0x00000003
        /*04f0*/ 	.word	0x00000000
        /*04f4*/ 	.short	0x0101
        /*04f6*/ 	.byte	0xff
	.zero		1


	//   ....[63]....
        /*04f8*/ 	.word	0x000030e0
        /*04fc*/ 	.word	0x000000ff
        /*0500*/ 	.word	0x00000000
        /*0504*/ 	.short	0x010a
        /*0506*/ 	.byte	0x04
	.zero		1


	//   ....[64]....
        /*0508*/ 	.word	0x00003160
        /*050c*/ 	.word	0x000000ff
        /*0510*/ 	.word	0x000000e0
        /*0514*/ 	.short	0x010a
        /*0516*/ 	.byte	0x08
	.zero		1


	//   ....[65]....
        /*0518*/ 	.word	0x00003240
        /*051c*/ 	.word	0x000000ff
        /*0520*/ 	.word	0x00000000
        /*0524*/ 	.short	0x010a
        /*0526*/ 	.byte	0x07
	.zero		1


	//   ....[66]....
        /*0528*/ 	.word	0x00003380
        /*052c*/ 	.word	0x000000ff
        /*0530*/ 	.word	0x00000000
        /*0534*/ 	.short	0x010a
        /*0536*/ 	.byte	0x04
	.zero		1


	//   ....[67]....
        /*0538*/ 	.word	0x00003570
        /*053c*/ 	.word	0x000000ff
        /*0540*/ 	.word	0x00000000
        /*0544*/ 	.short	0x010a
        /*0546*/ 	.byte	0x05
	.zero		1


	//   ....[68]....
        /*0548*/ 	.word	0x00003600
        /*054c*/ 	.word	0x000000ff
        /*0550*/ 	.word	0x00000000
        /*0554*/ 	.short	0x010a
        /*0556*/ 	.byte	0x05
	.zero		1


	//   ....[69]....
        /*0558*/ 	.word	0x00003690
        /*055c*/ 	.word	0x000000ff
        /*0560*/ 	.word	0x00000000
        /*0564*/ 	.short	0x010a
        /*0566*/ 	.byte	0x05
	.zero		1


	//   ....[70]....
        /*0568*/ 	.word	0x00003720
        /*056c*/ 	.word	0x000000ff
        /*0570*/ 	.word	0x00000000
        /*0574*/ 	.short	0x010a
        /*0576*/ 	.byte	0x07
	.zero		1


	//   ....[71]....
        /*0578*/ 	.word	0x00003ba0
        /*057c*/ 	.word	0x00000000
        /*0580*/ 	.word	0x000000a0
        /*0584*/ 	.short	0x010a
        /*0586*/ 	.byte	0xff
	.zero		1


	//   ....[72]....
        /*0588*/ 	.word	0x00003c60
        /*058c*/ 	.word	0x00000000
        /*0590*/ 	.word	0x00000000
        /*0594*/ 	.short	0x0101
        /*0596*/ 	.byte	0xff
	.zero		1


	//   ....[73]....
        /*0598*/ 	.word	0x00003f80
        /*059c*/ 	.word	0x000000ff
        /*05a0*/ 	.word	0x00000098
        /*05a4*/ 	.short	0x010a
        /*05a6*/ 	.byte	0x07
	.zero		1


	//   ....[74]....
        /*05a8*/ 	.word	0x00004170
        /*05ac*/ 	.word	0x000000ff
        /*05b0*/ 	.word	0x00000070
        /*05b4*/ 	.short	0x010a
        /*05b6*/ 	.byte	0x07
	.zero		1


	//   ....[75]....
        /*05b8*/ 	.word	0x000042e0
        /*05bc*/ 	.word	0x000000ff
        /*05c0*/ 	.word	0x00000050
        /*05c4*/ 	.short	0x010b
        /*05c6*/ 	.byte	0x07
	.zero		1


	//   ....[76]....
        /*05c8*/ 	.word	0x000042f0
        /*05cc*/ 	.word	0x000000ff
        /*05d0*/ 	.word	0x00000000
        /*05d4*/ 	.short	0x0101
        /*05d6*/ 	.byte	0x08
	.zero		1


	//   ....[77]....
        /*05d8*/ 	.word	0x00004310
        /*05dc*/ 	.word	0x000000ff
        /*05e0*/ 	.word	0x00000078
        /*05e4*/ 	.short	0x010a
        /*05e6*/ 	.byte	0x07
	.zero		1


	//   ....[78]....
        /*05e8*/ 	.word	0x00004470
        /*05ec*/ 	.word	0x000000ff
        /*05f0*/ 	.word	0x00000058
        /*05f4*/ 	.short	0x010b
        /*05f6*/ 	.byte	0x07
	.zero		1


	//   ....[79]....
        /*05f8*/ 	.word	0x00004480
        /*05fc*/ 	.word	0x000000ff
        /*0600*/ 	.word	0x00000000
        /*0604*/ 	.short	0x0101
        /*0606*/ 	.byte	0x08
	.zero		1


	//   ....[80]....
        /*0608*/ 	.word	0x00004490
        /*060c*/ 	.word	0x000000ff
        /*0610*/ 	.word	0x00000080
        /*0614*/ 	.short	0x010a
        /*0616*/ 	.byte	0x07
	.zero		1


	//   ....[81]....
        /*0618*/ 	.word	0x00004630
        /*061c*/ 	.word	0x000000ff
        /*0620*/ 	.word	0x00000060
        /*0624*/ 	.short	0x010b
        /*0626*/ 	.byte	0x07
	.zero		1


	//   ....[82]....
        /*0628*/ 	.word	0x000046a0
        /*062c*/ 	.word	0x000000ff
        /*0630*/ 	.word	0x00000000
        /*0634*/ 	.short	0x0101
        /*0636*/ 	.byte	0x08
	.zero		1


	//   ....[83]....
        /*0638*/ 	.word	0x000046d0
        /*063c*/ 	.word	0x000000ff
        /*0640*/ 	.word	0x00000088
        /*0644*/ 	.short	0x010a
        /*0646*/ 	.byte	0x07
	.zero		1


	//   ....[84]....
        /*0648*/ 	.word	0x000048e0
        /*064c*/ 	.word	0x000000ff
        /*0650*/ 	.word	0x00000068
        /*0654*/ 	.short	0x010b
        /*0656*/ 	.byte	0x07
	.zero		1


	//   ....[85]....
        /*0658*/ 	.word	0x00004900
        /*065c*/ 	.word	0x000000ff
        /*0660*/ 	.word	0x00000000
        /*0664*/ 	.short	0x0101
        /*0666*/ 	.byte	0x0d
	.zero		1


	//   ....[86]....
        /*0668*/ 	.word	0x00004930
        /*066c*/ 	.word	0x000000ff
        /*0670*/ 	.word	0x00000070
        /*0674*/ 	.short	0x010a
        /*0676*/ 	.byte	0x07
	.zero		1


	//   ....[87]....
        /*0678*/ 	.word	0x00004950
        /*067c*/ 	.word	0x000000ff
        /*0680*/ 	.word	0x00000078
        /*0684*/ 	.short	0x010a
        /*0686*/ 	.byte	0x07
	.zero		1


	//   ....[88]....
        /*0688*/ 	.word	0x00004970
        /*068c*/ 	.word	0x000000ff
        /*0690*/ 	.word	0x00000080
        /*0694*/ 	.short	0x010a
        /*0696*/ 	.byte	0x07
	.zero		1


	//   ....[89]....
        /*0698*/ 	.word	0x000049b0
        /*069c*/ 	.word	0x00000000
        /*06a0*/ 	.word	0x00000088
        /*06a4*/ 	.short	0x010a
        /*06a6*/ 	.byte	0xff
	.zero		1


	//   ....[90]....
        /*06a8*/ 	.word	0x00004d00
        /*06ac*/ 	.word	0x00000000
        /*06b0*/ 	.word	0x000000a0
        /*06b4*/ 	.short	0x010a
        /*06b6*/ 	.byte	0xff
	.zero		1


	//   ....[91]....
        /*06b8*/ 	.word	0x00004e10
        /*06bc*/ 	.word	0x00000000
        /*06c0*/ 	.word	0x00000000
        /*06c4*/ 	.short	0x0101
        /*06c6*/ 	.byte	0xff
	.zero		1


	//   ....[92]....
        /*06c8*/ 	.word	0x00005860
        /*06cc*/ 	.word	0x00000000
        /*06d0*/ 	.word	0x00000050
        /*06d4*/ 	.short	0x010a
        /*06d6*/ 	.byte	0xff
	.zero		1


	//   ....[93]....
        /*06d8*/ 	.word	0x000058d0
        /*06dc*/ 	.word	0x0000006c
        /*06e0*/ 	.word	0x000000c0
        /*06e4*/ 	.short	0x010a
        /*06e6*/ 	.byte	0xff
	.zero		1


	//   ....[94]....
        /*06e8*/ 	.word	0x000059b0
        /*06ec*/ 	.word	0x00000000
        /*06f0*/ 	.word	0x00000050
        /*06f4*/ 	.short	0x010a
        /*06f6*/ 	.byte	0xff
	.zero		1


	//   ....[95]....
        /*06f8*/ 	.word	0x00005ad0
        /*06fc*/ 	.word	0x00000000
        /*0700*/ 	.word	0x00000000
        /*0704*/ 	.short	0x0101
        /*0706*/ 	.byte	0xff
	.zero		1


	//   ....[96]....
        /*0708*/ 	.word	0x00005b50
        /*070c*/ 	.word	0x0000006c
        /*0710*/ 	.word	0x000000c0
        /*0714*/ 	.short	0x010a
        /*0716*/ 	.byte	0xff
	.zero		1


	//   ....[97]....
        /*0718*/ 	.word	0x000066d0
        /*071c*/ 	.word	0x00000037
        /*0720*/ 	.word	0x00000050
        /*0724*/ 	.short	0x010a
        /*0726*/ 	.byte	0xff
	.zero		1


	//   ....[98]....
        /*0728*/ 	.word	0x00006780
        /*072c*/ 	.word	0x00000037
        /*0730*/ 	.word	0x00000050
        /*0734*/ 	.short	0x010a
        /*0736*/ 	.byte	0xff
	.zero		1


	//   ....[99]....
        /*0738*/ 	.word	0x000068a0
        /*073c*/ 	.word	0x00000000
        /*0740*/ 	.word	0x00000000
        /*0744*/ 	.short	0x0101
        /*0746*/ 	.byte	0xff
	.zero		1


	//   ....[100]....
        /*0748*/ 	.word	0x00007410
        /*074c*/ 	.word	0x00000049
        /*0750*/ 	.word	0x00000050
        /*0754*/ 	.short	0x010a
        /*0756*/ 	.byte	0xff
	.zero		1


	//   ....[101]....
        /*0758*/ 	.word	0x000074c0
        /*075c*/ 	.word	0x00000049
        /*0760*/ 	.word	0x00000050
        /*0764*/ 	.short	0x010a
        /*0766*/ 	.byte	0xff
	.zero		1


	//   ....[102]....
        /*0768*/ 	.word	0x000075e0
        /*076c*/ 	.word	0x00000002
        /*0770*/ 	.word	0x00000000
        /*0774*/ 	.short	0x0101
        /*0776*/ 	.byte	0xff
	.zero		1


	//   ....[103]....
        /*0778*/ 	.word	0x00008180
        /*077c*/ 	.word	0x0000004c
        /*0780*/ 	.word	0x00000050
        /*0784*/ 	.short	0x010a
        /*0786*/ 	.byte	0xff
	.zero		1


	//   ....[104]....
        /*0788*/ 	.word	0x00008230
        /*078c*/ 	.word	0x0000004c
        /*0790*/ 	.word	0x00000050
        /*0794*/ 	.short	0x010a
        /*0796*/ 	.byte	0xff
	.zero		1


	//   ....[105]....
        /*0798*/ 	.word	0x00008350
        /*079c*/ 	.word	0x00000000
        /*07a0*/ 	.word	0x00000000
        /*07a4*/ 	.short	0x0101
        /*07a6*/ 	.byte	0xff
	.zero		1


	//   ....[106]....
        /*07a8*/ 	.word	0x00008700
        /*07ac*/ 	.word	0x000000ff
        /*07b0*/ 	.word	0x00000000
        /*07b4*/ 	.short	0x0101
        /*07b6*/ 	.byte	0x05
	.zero		1


	//   ....[107]....
        /*07b8*/ 	.word	0x00009040
        /*07bc*/ 	.word	0x00000003
        /*07c0*/ 	.word	0x00000110
        /*07c4*/ 	.short	0x010a
        /*07c6*/ 	.byte	0xff
	.zero		1


	//   ....[108]....
        /*07c8*/ 	.word	0x000090a0
        /*07cc*/ 	.word	0x00000002
        /*07d0*/ 	.word	0x00000028
        /*07d4*/ 	.short	0x010a
        /*07d6*/ 	.byte	0xff
	.zero		1


	//   ....[109]....
        /*07d8*/ 	.word	0x00009100
        /*07dc*/ 	.word	0x00000002
        /*07e0*/ 	.word	0x00000028
        /*07e4*/ 	.short	0x010a
        /*07e6*/ 	.byte	0xff
	.zero		1


	//   ....[110]....
        /*07e8*/ 	.word	0x00009150
        /*07ec*/ 	.word	0x00000002
        /*07f0*/ 	.word	0x000000a0
        /*07f4*/ 	.short	0x010a
        /*07f6*/ 	.byte	0xff
	.zero		1


	//   ....[111]....
        /*07f8*/ 	.word	0x000091b0
        /*07fc*/ 	.word	0x00000000
        /*0800*/ 	.word	0x00000000
        /*0804*/ 	.short	0x010a
        /*0806*/ 	.byte	0xff
	.zero		1


	//   ....[112]....
        /*0808*/ 	.word	0x00009210
        /*080c*/ 	.word	0x00000000
        /*0810*/ 	.word	0x00000000
        /*0814*/ 	.short	0x010a
        /*0816*/ 	.byte	0xff
	.zero		1


	//   ....[113]....
        /*0818*/ 	.word	0x00009270
        /*081c*/ 	.word	0x00000000
        /*0820*/ 	.word	0x00000000
        /*0824*/ 	.short	0x010a
        /*0826*/ 	.byte	0xff
	.zero		1


	//   ....[114]....
        /*0828*/ 	.word	0x000092d0
        /*082c*/ 	.word	0x00000000
        /*0830*/ 	.word	0x00000000
        /*0834*/ 	.short	0x010a
        /*0836*/ 	.byte	0xff
	.zero		1


	//   ....[115]....
        /*0838*/ 	.word	0x00009320
        /*083c*/ 	.word	0x00000000
        /*0840*/ 	.word	0x00000100
        /*0844*/ 	.short	0x010a
        /*0846*/ 	.byte	0xff
	.zero		1


	//   ....[116]....
        /*0848*/ 	.word	0x00009380
        /*084c*/ 	.word	0x00000000
        /*0850*/ 	.word	0x000000b0
        /*0854*/ 	.short	0x010a
        /*0856*/ 	.byte	0xff
	.zero		1


	//   ....[117]....
        /*0858*/ 	.word	0x000093d0
        /*085c*/ 	.word	0x00000000
        /*0860*/ 	.word	0x000000a0
        /*0864*/ 	.short	0x010a
        /*0866*/ 	.byte	0xff
	.zero		1


	//   ....[118]....
        /*0868*/ 	.word	0x00009430
        /*086c*/ 	.word	0x00000000
        /*0870*/ 	.word	0x000000b0
        /*0874*/ 	.short	0x010a
        /*0876*/ 	.byte	0xff
	.zero		1


	//   ....[119]....
        /*0878*/ 	.word	0x00009480
        /*087c*/ 	.word	0x00000000
        /*0880*/ 	.word	0x000000a0
        /*0884*/ 	.short	0x010a
        /*0886*/ 	.byte	0xff
	.zero		1


	//   ....[120]....
        /*0888*/ 	.word	0x000094e0
        /*088c*/ 	.word	0x00000003
        /*0890*/ 	.word	0x000000e0
        /*0894*/ 	.short	0x010a
        /*0896*/ 	.byte	0xff
	.zero		1


	//   ....[121]....
        /*0898*/ 	.word	0x00009540
        /*089c*/ 	.word	0x00000000
        /*08a0*/ 	.word	0x00000000
        /*08a4*/ 	.short	0x010a
        /*08a6*/ 	.byte	0xff
	.zero		1


	//   ....[122]....
        /*08a8*/ 	.word	0x000095a0
        /*08ac*/ 	.word	0x00000000
        /*08b0*/ 	.word	0x00000000
        /*08b4*/ 	.short	0x010a
        /*08b6*/ 	.byte	0xff
	.zero		1


	//   ....[123]....
        /*08b8*/ 	.word	0x00009600
        /*08bc*/ 	.word	0x00000000
        /*08c0*/ 	.word	0x00000000
        /*08c4*/ 	.short	0x010a
        /*08c6*/ 	.byte	0xff
	.zero		1


	//   ....[124]....
        /*08c8*/ 	.word	0x00009660
        /*08cc*/ 	.word	0x00000000
        /*08d0*/ 	.word	0x00000000
        /*08d4*/ 	.short	0x010a
        /*08d6*/ 	.byte	0xff
	.zero		1


	//   ....[125]....
        /*08d8*/ 	.word	0x000096c0
        /*08dc*/ 	.word	0x00000000
        /*08e0*/ 	.word	0x00000000
        /*08e4*/ 	.short	0x010a
        /*08e6*/ 	.byte	0xff
	.zero		1


	//   ....[126]....
        /*08e8*/ 	.word	0x00009710
        /*08ec*/ 	.word	0x00000000
        /*08f0*/ 	.word	0x000000a0
        /*08f4*/ 	.short	0x010a
        /*08f6*/ 	.byte	0xff
	.zero		1


	//   ....[127]....
        /*08f8*/ 	.word	0x00009770
        /*08fc*/ 	.word	0x00000000
        /*0900*/ 	.word	0x00000098
        /*0904*/ 	.short	0x010a
        /*0906*/ 	.byte	0xff
	.zero		1


	//   ....[128]....
        /*0908*/ 	.word	0x000097d0
        /*090c*/ 	.word	0x00000003
        /*0910*/ 	.word	0x00000070
        /*0914*/ 	.short	0x010a
        /*0916*/ 	.byte	0xff
	.zero		1


	//   ....[129]....
        /*0918*/ 	.word	0x00009830
        /*091c*/ 	.word	0x00000003
        /*0920*/ 	.word	0x00000078
        /*0924*/ 	.short	0x010a
        /*0926*/ 	.byte	0xff
	.zero		1


	//   ....[130]....
        /*0928*/ 	.word	0x00009890
        /*092c*/ 	.word	0x00000003
        /*0930*/ 	.word	0x00000080
        /*0934*/ 	.short	0x010a
        /*0936*/ 	.byte	0xff
	.zero		1


	//   ....[131]....
        /*0938*/ 	.word	0x000098f0
        /*093c*/ 	.word	0x00000003
        /*0940*/ 	.word	0x00000088
        /*0944*/ 	.short	0x010a
        /*0946*/ 	.byte	0xff
	.zero		1


	//   ....[132]....
        /*0948*/ 	.word	0x00009950
        /*094c*/ 	.word	0x00000000
        /*0950*/ 	.word	0x00000070
        /*0954*/ 	.short	0x010a
        /*0956*/ 	.byte	0xff
	.zero		1


	//   ....[133]....
        /*0958*/ 	.word	0x000099b0
        /*095c*/ 	.word	0x00000000
        /*0960*/ 	.word	0x00000078
        /*0964*/ 	.short	0x010a
        /*0966*/ 	.byte	0xff
	.zero		1


	//   ....[134]....
        /*0968*/ 	.word	0x00009a10
        /*096c*/ 	.word	0x00000000
        /*0970*/ 	.word	0x00000080
        /*0974*/ 	.short	0x010a
        /*0976*/ 	.byte	0xff
	.zero		1


	//   ....[135]....
        /*0978*/ 	.word	0x00009a60
        /*097c*/ 	.word	0x00000000
        /*0980*/ 	.word	0x000000a0
        /*0984*/ 	.short	0x010a
        /*0986*/ 	.byte	0xff
	.zero		1


	//   ....[136]....
        /*0988*/ 	.word	0x00009ab0
        /*098c*/ 	.word	0x00000000
        /*0990*/ 	.word	0x00000050
        /*0994*/ 	.short	0x010a
        /*0996*/ 	.byte	0xff
	.zero		1


	//   ....[137]....
        /*0998*/ 	.word	0x00009b00
        /*099c*/ 	.word	0x0000006c
        /*09a0*/ 	.word	0x000000c0
        /*09a4*/ 	.short	0x010a
        /*09a6*/ 	.byte	0xff
	.zero		1


	//   ....[138]....
        /*09a8*/ 	.word	0x00009b50
        /*09ac*/ 	.word	0x00000037
        /*09b0*/ 	.word	0x00000050
        /*09b4*/ 	.short	0x010a
        /*09b6*/ 	.byte	0xff
	.zero		1


	//   ....[139]....
        /*09b8*/ 	.word	0x00009ba0
        /*09bc*/ 	.word	0x00000049
        /*09c0*/ 	.word	0x00000050
        /*09c4*/ 	.short	0x010a
        /*09c6*/ 	.byte	0xff
	.zero		1


	//   ....[140]....
        /*09c8*/ 	.word	0x00009bf0
        /*09cc*/ 	.word	0x0000004c
        /*09d0*/ 	.word	0x00000050
        /*09d4*/ 	.short	0x010a
        /*09d6*/ 	.byte	0xff
	.zero		1


	//----- nvinfo : EIATTR_NUM_MBARRIERS
	.align		4
.L_48:
        /*09d8*/ 	.byte	0x03, 0x38
        /*09da*/ 	.short	0x0024


	//----- nvinfo : EIATTR_EXIT_INSTR_OFFSETS
	.align		4
        /*09dc*/ 	.byte	0x04, 0x1c
        /*09de*/ 	.short	(.L_50 - .L_49)


	//   ....[0]....
.L_49:
        /*09e0*/ 	.word	0x000025b0


	//   ....[1]....
        /*09e4*/ 	.word	0x00002aa0


	//   ....[2]....
        /*09e8*/ 	.word	0x00002b00


	//   ....[3]....
        /*09ec*/ 	.word	0x00003980


	//   ....[4]....
        /*09f0*/ 	.word	0x000049e0


	//   ....[5]....
        /*09f4*/ 	.word	0x00004a20


	//   ....[6]....
        /*09f8*/ 	.word	0x00009030


	//----- nvinfo : EIATTR_MAX_THREADS
	.align		4
.L_50:
        /*09fc*/ 	.byte	0x04, 0x05
        /*09fe*/ 	.short	(.L_52 - .L_51)
.L_51:
        /*0a00*/ 	.word	0x00000100
        /*0a04*/ 	.word	0x00000001
        /*0a08*/ 	.word	0x00000001


	//----- nvinfo : EIATTR_CRS_STACK_SIZE
	.align		4
.L_52:
        /*0a0c*/ 	.byte	0x04, 0x1e
        /*0a0e*/ 	.short	(.L_54 - .L_53)
.L_53:
        /*0a10*/ 	.word	0x00000000


	//----- nvinfo : EIATTR_CBANK_PARAM_SIZE
	.align		4
.L_54:
        /*0a14*/ 	.byte	0x03, 0x19
        /*0a16*/ 	.short	0x0800


	//----- nvinfo : EIATTR_PARAM_CBANK
	.align		4
        /*0a18*/ 	.byte	0x04, 0x0a
        /*0a1a*/ 	.short	(.L_56 - .L_55)
	.align		4
.L_55:
        /*0a1c*/ 	.word	index@(.nv.constant0._ZN7cutlass13device_kernelINS_4gemm6kernel13GemmUniversalIN4cute5tupleIJiiiiEEENS1_10collective13CollectiveMmaINS1_35MainloopSm100TmaUmmaWarpSpecializedILi5ELi2ELi4ENS5_IJNS4_1CILi1EEESB_SB_EEEEENS5_IJNSA_ILi64EEENSA_ILi256EEESE_EEEaNS5_IJlSB_lEEEaSH_NS4_8TiledMMAINS4_8MMA_AtomIJNS4_15SM100_MMA_S8_SSIaaiLi64ELi256ELNS4_4UMMA5MajorE0ELSM_0ELNSL_8SaturateE0EEEEEENS4_6LayoutISC_NS5_IJNSA_ILi0EEESR_SR_EEEEENS5_IJNS4_10UnderscoreESU_SU_EEEEENS4_13SM90_TMA_LOADENS4_14ComposedLayoutINS4_7SwizzleILi2ELi4ELi3EEENS4_18smem_ptr_flag_bitsILi8EEENSQ_INS5_IJNSA_ILi8EEESE_EEENS5_IJSE_SB_EEEEEEEvNS4_8identityESX_S17_vS18_EENS_8epilogue10collective18CollectiveEpilogueINS1A_23Sm100TmaWarpSpecializedILi4ELi2ELi32ELb0ELb0EEEJSG_NS5_IJNSQ_ISE_SB_EES1F_EEEaSH_aSH_NS1A_6fusion15FusionCallbacksIS1E_NS1H_17LinearCombinationIaiaiLNS_15FloatRoundStyleE2EEESG_S1G_JEEENS4_5SM1004TMEM4LOAD26SM100_TMEM_LOAD_16dp32b32xESX_S17_NS4_39AutoVectorizingCopyWithAssumedAlignmentILi128EEENS4_14SM90_TMA_STOREES17_S1S_S1S_EEEvvEEEEvNT_6ParamsE)
        /*0a20*/ 	.short	0x0380
        /*0a22*/ 	.short	0x0800


	//----- nvinfo : EIATTR_SW_WAR
	.align		4
.L_56:
        /*0a24*/ 	.byte	0x04, 0x36
        /*0a26*/ 	.short	(.L_58 - .L_57)
.L_57:
        /*0a28*/ 	.word	0x00000008
.L_58:


//--------------------- .nv.callgraph             --------------------------
	.section	.nv.callgraph,"",@"SHT_CUDA_CALLGRAPH"
	.align	4
	.sectionentsize	8
	.align		4
        /*0000*/ 	.word	0x00000000
	.align		4
        /*0004*/ 	.word	0xffffffff
	.align		4
        /*0008*/ 	.word	index@(_ZN7cutlass13device_kernelINS_4gemm6kernel13GemmUniversalIN4cute5tupleIJiiiiEEENS1_10collective13CollectiveMmaINS1_35MainloopSm100TmaUmmaWarpSpecializedILi5ELi2ELi4ENS5_IJNS4_1CILi1EEESB_SB_EEEEENS5_IJNSA_ILi64EEENSA_ILi256EEESE_EEEaNS5_IJlSB_lEEEaSH_NS4_8TiledMMAINS4_8MMA_AtomIJNS4_15SM100_MMA_S8_SSIaaiLi64ELi256ELNS4_4UMMA5MajorE0ELSM_0ELNSL_8SaturateE0EEEEEENS4_6LayoutISC_NS5_IJNSA_ILi0EEESR_SR_EEEEENS5_IJNS4_10UnderscoreESU_SU_EEEEENS4_13SM90_TMA_LOADENS4_14ComposedLayoutINS4_7SwizzleILi2ELi4ELi3EEENS4_18smem_ptr_flag_bitsILi8EEENSQ_INS5_IJNSA_ILi8EEESE_EEENS5_IJSE_SB_EEEEEEEvNS4_8identityESX_S17_vS18_EENS_8epilogue10collective18CollectiveEpilogueINS1A_23Sm100TmaWarpSpecializedILi4ELi2ELi32ELb0ELb0EEEJSG_NS5_IJNSQ_ISE_SB_EES1F_EEEaSH_aSH_NS1A_6fusion15FusionCallbacksIS1E_NS1H_17LinearCombinationIaiaiLNS_15FloatRoundStyleE2EEESG_S1G_JEEENS4_5SM1004TMEM4LOAD26SM100_TMEM_LOAD_16dp32b32xESX_S17_NS4_39AutoVectorizingCopyWithAssumedAlignmentILi128EEENS4_14SM90_TMA_STOREES17_S1S_S1S_EEEvvEEEEvNT_6ParamsE)
	.align		4
        /*000c*/ 	.word	index@(__assertfail)
	.align		4
        /*0010*/ 	.word	0x00000000
	.align		4
        /*0014*/ 	.word	0xfffffffe
	.align		4
        /*0018*/ 	.word	0x00000000
	.align		4
        /*001c*/ 	.word	0xfffffffd
	.align		4
        /*0020*/ 	.word	0x00000000
	.align		4
        /*0024*/ 	.word	0xfffffffc


//--------------------- .nv.constant4             --------------------------
	.section	.nv.constant4,"a",@progbits
	.align	8
	.align		8
.nv.constant4:
        /*0000*/ 	.dword	__assertfail
	.align		8
        /*0008*/ 	.dword	__unnamed_1
	.align		8
        /*0010*/ 	.dword	__unnamed_2
	.align		8
        /*0018*/ 	.dword	__unnamed_3
	.align		8
        /*0020*/ 	.dword	_ZN40_INTERNAL_5edff79f_4_k_cu_4fb8e20f_319094cuda3std3__45__cpo5beginE
	.align		8
        /*0028*/ 	.dword	_ZN40_INTERNAL_5edff79f_4_k_cu_4fb8e20f_319094cuda3std3__45__cpo3endE
	.align		8
        /*0030*/ 	.dword	_ZN40_INTERNAL_5edff79f_4_k_cu_4fb8e20f_319094cuda3std3__45__cpo6cbeginE
	.align		8
        /*0038*/ 	.dword	_ZN40_INTERNAL_5edff79f_4_k_cu_4fb8e20f_319094cuda3std3__45__cpo4cendE
	.align		8
        /*0040*/ 	.dword	_ZN40_INTERNAL_5edff79f_4_k_cu_4fb8e20f_319094cuda3std3__442_GLOBAL__N__5edff79f_4_k_cu_4fb8e20f_319096ignoreE
	.align		8
        /*0048*/ 	.dword	_ZN40_INTERNAL_5edff79f_4_k_cu_4fb8e20f_319094cuda3std3__419piecewise_constructE
	.align		8
        /*0050*/ 	.dword	_ZN40_INTERNAL_5edff79f_4_k_cu_4fb8e20f_319094cuda3std3__48in_placeE
	.align		8
        /*0058*/ 	.dword	_ZN40_INTERNAL_5edff79f_4_k_cu_4fb8e20f_319094cuda3std6ranges3__45__cpo4swapE
	.align		8
        /*0060*/ 	.dword	_ZN40_INTERNAL_5edff79f_4_k_cu_4fb8e20f_319094cuda3std6ranges3__45__cpo9iter_moveE
	.align		8
        /*0068*/ 	.dword	_ZN40_INTERNAL_5edff79f_4_k_cu_4fb8e20f_319094cute7productE
	.align		8
        /*0070*/ 	.dword	_ZN40_INTERNAL_5edff79f_4_k_cu_4fb8e20f_319094cute1_E
	.align		8
        /*0078*/ 	.dword	$str$25
	.align		8
        /*0080*/ 	.dword	$str$26
	.align		8
        /*0088*/ 	.dword	$str$27
	.align		8
        /*0090*/ 	.dword	$str$28


//--------------------- .text._ZN7cutlass13device_kernelINS_4gemm6kernel13GemmUniversalIN4cute5tupleIJiiiiEEENS1_10collective13CollectiveMmaINS1_35MainloopSm100TmaUmmaWarpSpecializedILi5ELi2ELi4ENS5_IJNS4_1CILi1EEESB_SB_EEEEENS5_IJNSA_ILi64EEENSA_ILi256EEESE_EEEaNS5_IJlSB_lEEEaSH_NS4_8TiledMMAINS4_8MMA_AtomIJNS4_15SM100_MMA_S8_SSIaaiLi64ELi256ELNS4_4UMMA5MajorE0ELSM_0ELNSL_8SaturateE0EEEEEENS4_6LayoutISC_NS5_IJNSA_ILi0EEESR_SR_EEEEENS5_IJNS4_10UnderscoreESU_SU_EEEEENS4_13SM90_TMA_LOADENS4_14ComposedLayoutINS4_7SwizzleILi2ELi4ELi3EEENS4_18smem_ptr_flag_bitsILi8EEENSQ_INS5_IJNSA_ILi8EEESE_EEENS5_IJSE_SB_EEEEEEEvNS4_8identityESX_S17_vS18_EENS_8epilogue10collective18CollectiveEpilogueINS1A_23Sm100TmaWarpSpecializedILi4ELi2ELi32ELb0ELb0EEEJSG_NS5_IJNSQ_ISE_SB_EES1F_EEEaSH_aSH_NS1A_6fusion15FusionCallbacksIS1E_NS1H_17LinearCombinationIaiaiLNS_15FloatRoundStyleE2EEESG_S1G_JEEENS4_5SM1004TMEM4LOAD26SM100_TMEM_LOAD_16dp32b32xESX_S17_NS4_39AutoVectorizingCopyWithAssumedAlignmentILi128EEENS4_14SM90_TMA_STOREES17_S1S_S1S_EEEvvEEEEvNT_6ParamsE --------------------------
	.section	.text._ZN7cutlass13device_kernelINS_4gemm6kernel13GemmUniversalIN4cute5tupleIJiiiiEEENS1_10collective13CollectiveMmaINS1_35MainloopSm100TmaUmmaWarpSpecializedILi5ELi2ELi4ENS5_IJNS4_1CILi1EEESB_SB_EEEEENS5_IJNSA_ILi64EEENSA_ILi256EEESE_EEEaNS5_IJlSB_lEEEaSH_NS4_8TiledMMAINS4_8MMA_AtomIJNS4_15SM100_MMA_S8_SSIaaiLi64ELi256ELNS4_4UMMA5MajorE0ELSM_0ELNSL_8SaturateE0EEEEEENS4_6LayoutISC_NS5_IJNSA_ILi0EEESR_SR_EEEEENS5_IJNS4_10UnderscoreESU_SU_EEEEENS4_13SM90_TMA_LOADENS4_14ComposedLayoutINS4_7SwizzleILi2ELi4ELi3EEENS4_18smem_ptr_flag_bitsILi8EEENSQ_INS5_IJNSA_ILi8EEESE_EEENS5_IJSE_SB_EEEEEEEvNS4_8identityESX_S17_vS18_EENS_8epilogue10collective18CollectiveEpilogueINS1A_23Sm100TmaWarpSpecializedILi4ELi2ELi32ELb0ELb0EEEJSG_NS5_IJNSQ_ISE_SB_EES1F_EEEaSH_aSH_NS1A_6fusion15FusionCallbacksIS1E_NS1H_17LinearCombinationIaiaiLNS_15FloatRoundStyleE2EEESG_S1G_JEEENS4_5SM1004TMEM4LOAD26SM100_TMEM_LOAD_16dp32b32xESX_S17_NS4_39AutoVectorizingCopyWithAssumedAlignmentILi128EEENS4_14SM90_TMA_STOREES17_S1S_S1S_EEEvvEEEEvNT_6ParamsE,"ax",@progbits
	.align	128
.text._ZN7cutlass13device_kernelINS_4gemm6kernel13GemmUniversalIN4cute5tupleIJiiiiEEENS1_10collective13CollectiveMmaINS1_35MainloopSm100TmaUmmaWarpSpecializedILi5ELi2ELi4ENS5_IJNS4_1CILi1EEESB_SB_EEEEENS5_IJNSA_ILi64EEENSA_ILi256EEESE_EEEaNS5_IJlSB_lEEEaSH_NS4_8TiledMMAINS4_8MMA_AtomIJNS4_15SM100_MMA_S8_SSIaaiLi64ELi256ELNS4_4UMMA5MajorE0ELSM_0ELNSL_8SaturateE0EEEEEENS4_6LayoutISC_NS5_IJNSA_ILi0EEESR_SR_EEEEENS5_IJNS4_10UnderscoreESU_SU_EEEEENS4_13SM90_TMA_LOADENS4_14ComposedLayoutINS4_7SwizzleILi2ELi4ELi3EEENS4_18smem_ptr_flag_bitsILi8EEENSQ_INS5_IJNSA_ILi8EEESE_EEENS5_IJSE_SB_EEEEEEEvNS4_8identityESX_S17_vS18_EENS_8epilogue10collective18CollectiveEpilogueINS1A_23Sm100TmaWarpSpecializedILi4ELi2ELi32ELb0ELb0EEEJSG_NS5_IJNSQ_ISE_SB_EES1F_EEEaSH_aSH_NS1A_6fusion15FusionCallbacksIS1E_NS1H_17LinearCombinationIaiaiLNS_15FloatRoundStyleE2EEESG_S1G_JEEENS4_5SM1004TMEM4LOAD26SM100_TMEM_LOAD_16dp32b32xESX_S17_NS4_39AutoVectorizingCopyWithAssumedAlignmentILi128EEENS4_14SM90_TMA_STOREES17_S1S_S1S_EEEvvEEEEvNT_6ParamsE:
        .type           _ZN7cutlass13device_kernelINS_4gemm6kernel13GemmUniversalIN4cute5tupleIJiiiiEEENS1_10collective13CollectiveMmaINS1_35MainloopSm100TmaUmmaWarpSpecializedILi5ELi2ELi4ENS5_IJNS4_1CILi1EEESB_SB_EEEEENS5_IJNSA_ILi64EEENSA_ILi256EEESE_EEEaNS5_IJlSB_lEEEaSH_NS4_8TiledMMAINS4_8MMA_AtomIJNS4_15SM100_MMA_S8_SSIaaiLi64ELi256ELNS4_4UMMA5MajorE0ELSM_0ELNSL_8SaturateE0EEEEEENS4_6LayoutISC_NS5_IJNSA_ILi0EEESR_SR_EEEEENS5_IJNS4_10UnderscoreESU_SU_EEEEENS4_13SM90_TMA_LOADENS4_14ComposedLayoutINS4_7SwizzleILi2ELi4ELi3EEENS4_18smem_ptr_flag_bitsILi8EEENSQ_INS5_IJNSA_ILi8EEESE_EEENS5_IJSE_SB_EEEEEEEvNS4_8identityESX_S17_vS18_EENS_8epilogue10collective18CollectiveEpilogueINS1A_23Sm100TmaWarpSpecializedILi4ELi2ELi32ELb0ELb0EEEJSG_NS5_IJNSQ_ISE_SB_EES1F_EEEaSH_aSH_NS1A_6fusion15FusionCallbacksIS1E_NS1H_17LinearCombinationIaiaiLNS_15FloatRoundStyleE2EEESG_S1G_JEEENS4_5SM1004TMEM4LOAD26SM100_TMEM_LOAD_16dp32b32xESX_S17_NS4_39AutoVectorizingCopyWithAssumedAlignmentILi128EEENS4_14SM90_TMA_STOREES17_S1S_S1S_EEEvvEEEEvNT_6ParamsE,@function
        .size           _ZN7cutlass13device_kernelINS_4gemm6kernel13GemmUniversalIN4cute5tupleIJiiiiEEENS1_10collective13CollectiveMmaINS1_35MainloopSm100TmaUmmaWarpSpecializedILi5ELi2ELi4ENS5_IJNS4_1CILi1EEESB_SB_EEEEENS5_IJNSA_ILi64EEENSA_ILi256EEESE_EEEaNS5_IJlSB_lEEEaSH_NS4_8TiledMMAINS4_8MMA_AtomIJNS4_15SM100_MMA_S8_SSIaaiLi64ELi256ELNS4_4UMMA5MajorE0ELSM_0ELNSL_8SaturateE0EEEEEENS4_6LayoutISC_NS5_IJNSA_ILi0EEESR_SR_EEEEENS5_IJNS4_10UnderscoreESU_SU_EEEEENS4_13SM90_TMA_LOADENS4_14ComposedLayoutINS4_7SwizzleILi2ELi4ELi3EEENS4_18smem_ptr_flag_bitsILi8EEENSQ_INS5_IJNSA_ILi8EEESE_EEENS5_IJSE_SB_EEEEEEEvNS4_8identityESX_S17_vS18_EENS_8epilogue10collective18CollectiveEpilogueINS1A_23Sm100TmaWarpSpecializedILi4ELi2ELi32ELb0ELb0EEEJSG_NS5_IJNSQ_ISE_SB_EES1F_EEEaSH_aSH_NS1A_6fusion15FusionCallbacksIS1E_NS1H_17LinearCombinationIaiaiLNS_15FloatRoundStyleE2EEESG_S1G_JEEENS4_5SM1004TMEM4LOAD26SM100_TMEM_LOAD_16dp32b32xESX_S17_NS4_39AutoVectorizingCopyWithAssumedAlignmentILi128EEENS4_14SM90_TMA_STOREES17_S1S_S1S_EEEvvEEEEvNT_6ParamsE,(.L_x_173 - _ZN7cutlass13device_kernelINS_4gemm6kernel13GemmUniversalIN4cute5tupleIJiiiiEEENS1_10collective13CollectiveMmaINS1_35MainloopSm100TmaUmmaWarpSpecializedILi5ELi2ELi4ENS5_IJNS4_1CILi1EEESB_SB_EEEEENS5_IJNSA_ILi64EEENSA_ILi256EEESE_EEEaNS5_IJlSB_lEEEaSH_NS4_8TiledMMAINS4_8MMA_AtomIJNS4_15SM100_MMA_S8_SSIaaiLi64ELi256ELNS4_4UMMA5MajorE0ELSM_0ELNSL_8SaturateE0EEEEEENS4_6LayoutISC_NS5_IJNSA_ILi0EEESR_SR_EEEEENS5_IJNS4_10UnderscoreESU_SU_EEEEENS4_13SM90_TMA_LOADENS4_14ComposedLayoutINS4_7SwizzleILi2ELi4ELi3EEENS4_18smem_ptr_flag_bitsILi8EEENSQ_INS5_IJNSA_ILi8EEESE_EEENS5_IJSE_SB_EEEEEEEvNS4_8identityESX_S17_vS18_EENS_8epilogue10collective18CollectiveEpilogueINS1A_23Sm100TmaWarpSpecializedILi4ELi2ELi32ELb0ELb0EEEJSG_NS5_IJNSQ_ISE_SB_EES1F_EEEaSH_aSH_NS1A_6fusion15FusionCallbacksIS1E_NS1H_17LinearCombinationIaiaiLNS_15FloatRoundStyleE2EEESG_S1G_JEEENS4_5SM1004TMEM4LOAD26SM100_TMEM_LOAD_16dp32b32xESX_S17_NS4_39AutoVectorizingCopyWithAssumedAlignmentILi128EEENS4_14SM90_TMA_STOREES17_S1S_S1S_EEEvvEEEEvNT_6ParamsE)
        .other          _ZN7cutlass13device_kernelINS_4gemm6kernel13GemmUniversalIN4cute5tupleIJiiiiEEENS1_10collective13CollectiveMmaINS1_35MainloopSm100TmaUmmaWarpSpecializedILi5ELi2ELi4ENS5_IJNS4_1CILi1EEESB_SB_EEEEENS5_IJNSA_ILi64EEENSA_ILi256EEESE_EEEaNS5_IJlSB_lEEEaSH_NS4_8TiledMMAINS4_8MMA_AtomIJNS4_15SM100_MMA_S8_SSIaaiLi64ELi256ELNS4_4UMMA5MajorE0ELSM_0ELNSL_8SaturateE0EEEEEENS4_6LayoutISC_NS5_IJNSA_ILi0EEESR_SR_EEEEENS5_IJNS4_10UnderscoreESU_SU_EEEEENS4_13SM90_TMA_LOADENS4_14ComposedLayoutINS4_7SwizzleILi2ELi4ELi3EEENS4_18smem_ptr_flag_bitsILi8EEENSQ_INS5_IJNSA_ILi8EEESE_EEENS5_IJSE_SB_EEEEEEEvNS4_8identityESX_S17_vS18_EENS_8epilogue10collective18CollectiveEpilogueINS1A_23Sm100TmaWarpSpecializedILi4ELi2ELi32ELb0ELb0EEEJSG_NS5_IJNSQ_ISE_SB_EES1F_EEEaSH_aSH_NS1A_6fusion15FusionCallbacksIS1E_NS1H_17LinearCombinationIaiaiLNS_15FloatRoundStyleE2EEESG_S1G_JEEENS4_5SM1004TMEM4LOAD26SM100_TMEM_LOAD_16dp32b32xESX_S17_NS4_39AutoVectorizingCopyWithAssumedAlignmentILi128EEENS4_14SM90_TMA_STOREES17_S1S_S1S_EEEvvEEEEvNT_6ParamsE,@"STO_CUDA_ENTRY STV_DEFAULT"
_ZN7cutlass13device_kernelINS_4gemm6kernel13GemmUniversalIN4cute5tupleIJiiiiEEENS1_10collective13CollectiveMmaINS1_35MainloopSm100TmaUmmaWarpSpecializedILi5ELi2ELi4ENS5_IJNS4_1CILi1EEESB_SB_EEEEENS5_IJNSA_ILi64EEENSA_ILi256EEESE_EEEaNS5_IJlSB_lEEEaSH_NS4_8TiledMMAINS4_8MMA_AtomIJNS4_15SM100_MMA_S8_SSIaaiLi64ELi256ELNS4_4UMMA5MajorE0ELSM_0ELNSL_8SaturateE0EEEEEENS4_6LayoutISC_NS5_IJNSA_ILi0EEESR_SR_EEEEENS5_IJNS4_10UnderscoreESU_SU_EEEEENS4_13SM90_TMA_LOADENS4_14ComposedLayoutINS4_7SwizzleILi2ELi4ELi3EEENS4_18smem_ptr_flag_bitsILi8EEENSQ_INS5_IJNSA_ILi8EEESE_EEENS5_IJSE_SB_EEEEEEEvNS4_8identityESX_S17_vS18_EENS_8epilogue10collective18CollectiveEpilogueINS1A_23Sm100TmaWarpSpecializedILi4ELi2ELi32ELb0ELb0EEEJSG_NS5_IJNSQ_ISE_SB_EES1F_EEEaSH_aSH_NS1A_6fusion15FusionCallbacksIS1E_NS1H_17LinearCombinationIaiaiLNS_15FloatRoundStyleE2EEESG_S1G_JEEENS4_5SM1004TMEM4LOAD26SM100_TMEM_LOAD_16dp32b32xESX_S17_NS4_39AutoVectorizingCopyWithAssumedAlignmentILi128EEENS4_14SM90_TMA_STOREES17_S1S_S1S_EEEvvEEEEvNT_6ParamsE:
[----:B------:R-:W1:Y:S01]  /*0000*/  LDC R1, c[0x0][0x37c] ;  /* 0x0000df00ff017b82 */ /* 0x000e620000000800 */
[----:B------:R-:W2:Y:S01]  /*0010*/  S2R R103, SR_TID.X ;  /* 0x0000000000677919 */ /* 0x000ea20000002100 */
[----:B------:R-:W3:Y:S01]  /*0020*/  LDCU.64 UR4, c[0x0][0x890] ;  /* 0x00011200ff0477ac */ /* 0x000ee20008000a00 */
[----:B------:R-:W-:Y:S02]  /*0030*/  PRMT R91, RZ, 0x7610, R91 ;  /* 0x00007610ff5b7816 */ /* 0x000fe4000000005b */
[----:B------:R-:W-:Y:S01]  /*0040*/  ELECT P5, URZ, PT ;  /* 0x0000000000ff782f */ /* 0x000fe200038a0000 */
[----:B------:R-:W4:Y:S01]  /*0050*/  LDCU.64 UR46, c[0x0][0x358] ;  /* 0x00006b00ff2e77ac */ /* 0x000f220008000a00 */
[----:B---3--:R-:W-:-:S04]  /*0060*/  UISETP.NE.U32.AND UP0, UPT, UR4, URZ, UPT ;  /* 0x000000ff0400728c */ /* 0x008fc8000bf05070 */
[----:B------:R-:W-:Y:S01]  /*0070*/  UISETP.NE.AND.EX UP0, UPT, UR5, URZ, UPT, UP0 ;  /* 0x000000ff0500728c */ /* 0x000fe2000bf05300 */
[----:B--2---:R-:W-:-:S05]  /*0080*/  SHF.R.U32.HI R96, RZ, 0x5, R103 ;  /* 0x00000005ff607819 */ /* 0x004fca0000011667 */
[----:B------:R-:W2:Y:S02]  /*0090*/  SHFL.IDX PT, R0, R96, RZ, 0x1f ;  /* 0x00001fff60007589 */ /* 0x000ea400000e0000 */
[----:B--2---:R-:W-:Y:S01]  /*00a0*/  R2UR UR8, R0 ;  /* 0x00000000000872ca */ /* 0x004fe200000e0000 */
[----:B-1--4-:R-:W-:-:S14]  /*00b0*/  BRA.U UP0, `(.L_x_0) ;  /* 0x00000001002c7547 */ /* 0x012fdc000b800000 */
[----:B------:R-:W1:Y:S02]  /*00c0*/  LDCU.64 UR6, c[0x0][0x888] ;  /* 0x00011100ff0677ac */ /* 0x000e640008000a00 */
[----:B-1----:R-:W-:-:S04]  /*00d0*/  UISETP.NE.U32.AND UP0, UPT, UR6, URZ, UPT ;  /* 0x000000ff0600728c */ /* 0x002fc8000bf05070 */
[----:B------:R-:W-:-:S09]  /*00e0*/  UISETP.NE.AND.EX UP0, UPT, UR7, URZ, UPT, UP0 ;  /* 0x000000ff0700728c */ /* 0x000fd2000bf05300 */
[----:B------:R-:W-:Y:S05]  /*00f0*/  BRA.U !UP0, `(.L_x_1) ;  /* 0x0000000108107547 */ /* 0x000fea000b800000 */
[----:B------:R-:W1:Y:S02]  /*0100*/  LDC.64 R50, c[0x0][0x888] ;  /* 0x00022200ff327b82 */ /* 0x000e640000000a00 */
[----:B-1----:R1:W5:Y:S01]  /*0110*/  LDG.E R50, desc[UR46][R50.64] ;  /* 0x0000002e32327981 */ /* 0x002362000c1e1900 */
[----:B------:R-:W-:Y:S01]  /*0120*/  HFMA2 R91, -RZ, RZ, 0, 5.9604644775390625e-08 ;  /* 0x00000001ff5b7431 */ /* 0x000fe200000001ff */
[----:B------:R-:W-:Y:S05]  /*0130*/  BRA `(.L_x_0) ;  /* 0x00000000000c7947 */ /* 0x000fea0003800000 */
.L_x_1:
[----:B------:R-:W1:Y:S01]  /*0140*/  LDCU UR6, c[0x0][0x880] ;  /* 0x00011000ff0677ac */ /* 0x000e620008000800 */
[----:B------:R-:W-:Y:S01]  /*0150*/  HFMA2 R91, -RZ, RZ, 0, 5.9604644775390625e-08 ;  /* 0x00000001ff5b7431 */ /* 0x000fe200000001ff */
[----:B-1----:R-:W-:-:S07]  /*0160*/  MOV R50, UR6 ;  /* 0x0000000600327c02 */ /* 0x002fce0008000f00 */
.L_x_0:
[----:B------:R-:W2:Y:S02]  /*0170*/  LDCU.64 UR6, c[0x0][0x8b0] ;  /* 0x00011600ff0677ac */ /* 0x000ea40008000a00 */
[----:B--2---:R-:W-:-:S04]  /*0180*/  UISETP.NE.U32.AND UP0, UPT, UR6, URZ, UPT ;  /* 0x000000ff0600728c */ /* 0x004fc8000bf05070 */
[----:B------:R-:W-:-:S09]  /*0190*/  UISETP.NE.AND.EX UP0, UPT, UR7, URZ, UPT, UP0 ;  /* 0x000000ff0700728c */ /* 0x000fd2000bf05300 */
[----:B------:R-:W-:Y:S05]  /*01a0*/  BRA.U UP0, `(.L_x_2) ;  /* 0x0000000100247547 */ /* 0x000fea000b800000 */
[----:B------:R-:W2:Y:S02]  /*01b0*/  LDCU.64 UR6, c[0x0][0x8a8] ;  /* 0x00011500ff0677ac */ /* 0x000ea40008000a00 */
[----:B--2---:R-:W-:-:S04]  /*01c0*/  UISETP.NE.U32.AND UP0, UPT, UR6, URZ, UPT ;  /* 0x000000ff0600728c */ /* 0x004fc8000bf05070 */
[----:B------:R-:W-:-:S09]  /*01d0*/  UISETP.NE.AND.EX UP0, UPT, UR7, URZ, UPT, UP0 ;  /* 0x000000ff0700728c */ /* 0x000fd2000bf05300 */
[----:B------:R-:W-:Y:S05]  /*01e0*/  BRA.U !UP0, `(.L_x_3) ;  /* 0x00000001080c7547 */ /* 0x000fea000b800000 */
[----:B------:R-:W2:Y:S02]  /*01f0*/  LDC.64 R2, c[0x0][0x8a8] ;  /* 0x00022a00ff027b82 */ /* 0x000ea40000000a00 */
[----:B--2---:R2:W5:Y:S01]  /*0200*/  LDG.E R47, desc[UR46][R2.64] ;  /* 0x0000002e022f7981 */ /* 0x004562000c1e1900 */
[----:B------:R-:W-:Y:S05]  /*0210*/  BRA `(.L_x_2) ;  /* 0x0000000000087947 */ /* 0x000fea0003800000 */
.L_x_3:
[----:B------:R-:W2:Y:S02]  /*0220*/  LDCU UR6, c[0x0][0x8a0] ;  /* 0x00011400ff0677ac */ /* 0x000ea40008000800 */
[----:B--2---:R-:W-:Y:S02]  /*0230*/  MOV R47, UR6 ;  /* 0x00000006002f7c02 */ /* 0x004fe40008000f00 */
.L_x_2:
[----:B------:R-:W-:Y:S01]  /*0240*/  IMAD.U32 R0, RZ, RZ, UR8 ;  /* 0x00000008ff007e24 */ /* 0x000fe2000f8e00ff */
[----:B------:R-:W-:Y:S04]  /*0250*/  BSSY.RECONVERGENT B0, `(.L_x_4) ;  /* 0x000000c000007945 */ /* 0x000fe80003800200 */
[C---:B------:R-:W-:Y:S02]  /*0260*/  ISETP.NE.OR P1, PT, R0.reuse, 0x1, !P5 ;  /* 0x000000010000780c */ /* 0x040fe40006f25670 */
[----:B------:R-:W-:-:S11]  /*0270*/  ISETP.NE.OR P0, PT, R0, 0x3, !P5 ;  /* 0x000000030000780c */ /* 0x000fd60006f05670 */
[----:B------:R-:W-:Y:S05]  /*0280*/  @P1 BRA `(.L_x_5) ;  /* 0x0000000000201947 */ /* 0x000fea0003800000 */
[----:B------:R-:W3:Y:S02]  /*0290*/  LDCU.64 UR6, c[0x0][0x348] ;  /* 0x00006900ff0677ac */ /* 0x000ee40008000a00 */
[----:B---3--:R-:W-:Y:S02]  /*02a0*/  UIADD3 UR10, UP1, UPT, UR6, 0x80, URZ ;  /* 0x00000080060a7890 */ /* 0x008fe4000ff3e0ff */
[----:B------:R-:W-:Y:S02]  /*02b0*/  UIADD3 UR6, UP0, UPT, UR6, 0x180, URZ ;  /* 0x0000018006067890 */ /* 0x000fe4000ff1e0ff */
[----:B------:R-:W-:Y:S02]  /*02c0*/  UIADD3.X UR11, UPT, UPT, URZ, UR7, URZ, UP1, !UPT ;  /* 0x00000007ff0b7290 */ /* 0x000fe40008ffe4ff */
[----:B------:R-:W-:-:S07]  /*02d0*/  UIADD3.X UR7, UPT, UPT, URZ, UR7, URZ, UP0, !UPT ;  /* 0x00000007ff077290 */ /* 0x000fce00087fe4ff */
[----:B------:R3:W-:Y:S02]  /*02e0*/  UTMACCTL.PF [UR10] ;  /* 0x000000000a0079b9 */ /* 0x0007e40008040000 */
[----:B------:R3:W-:Y:S02]  /*02f0*/  UTMACCTL.PF [UR6] ;  /* 0x00000000060079b9 */ /* 0x0007e40008040000 */
[----:B---3--:R-:W-:Y:S01]  /*0300*/  NOP ;  /* 0x0000000000007918 */ /* 0x008fe20000000000 */
.L_x_5:
[----:B------:R-:W-:Y:S05]  /*0310*/  BSYNC.RECONVERGENT B0 ;  /* 0x0000000000007941 */ /* 0x000fea0003800200 */
.L_x_4:
[----:B------:R-:W-:Y:S04]  /*0320*/  BSSY.RECONVERGENT B0, `(.L_x_6) ;  /* 0x000000a000007945 */ /* 0x000fe80003800200 */
        /* <DEDUP_REMOVED lines=9> */
.L_x_7:
[----:B------:R-:W-:Y:S05]  /*03c0*/  BSYNC.RECONVERGENT B0 ;  /* 0x0000000000007941 */ /* 0x000fea0003800200 */
.L_x_6:
[----:B------:R-:W3:Y:S01]  /*03d0*/  LDCU.64 UR6, c[0x0][0x888] ;  /* 0x00011100ff0677ac */ /* 0x000ee20008000a00 */
[----:B------:R-:W-:Y:S02]  /*03e0*/  UISETP.EQ.U32.AND UP1, UPT, UR4, URZ, UPT ;  /* 0x000000ff0400728c */ /* 0x000fe4000bf22070 */
[----:B------:R-:W-:Y:S02]  /*03f0*/  UPLOP3.LUT UP2, UPT, UPT, UPT, UPT, 0x80, 0x8 ;  /* 0x000000000008789c */ /* 0x000fe40003f4f070 */
[----:B---3--:R-:W-:-:S04]  /*0400*/  UISETP.NE.U32.AND UP0, UPT, UR6, URZ, UPT ;  /* 0x000000ff0600728c */ /* 0x008fc8000bf05070 */
[----:B------:R-:W-:-:S04]  /*0410*/  UISETP.NE.AND.EX UP0, UPT, UR7, URZ, UPT, UP0 ;  /* 0x000000ff0700728c */ /* 0x000fc8000bf05300 */
[----:B------:R-:W-:-:S04]  /*0420*/  UISETP.EQ.OR.EX UP3, UPT, UR5, URZ, !UP0, UP1 ;  /* 0x000000ff0500728c */ /* 0x000fc8000c762710 */
[----:B------:R-:W-:-:S05]  /*0430*/  UP2UR UR50, UPR, URZ, 0x8 ;  /* 0x00000008ff327883 */ /* 0x000fca0008000000 */
[----:B------:R-:W-:Y:S07]  /*0440*/  BRA.U !UP3, `(.L_x_8) ;  /* 0x000000010b207547 */ /* 0x000fee000b800000 */
[----:B-----5:R-:W-:Y:S01]  /*0450*/  R2UR UR6, R50 ;  /* 0x00000000320672ca */ /* 0x020fe200000e0000 */
[----:B------:R-:W-:Y:S02]  /*0460*/  UISETP.NE.U32.AND UP2, UPT, UR4, URZ, UPT ;  /* 0x000000ff0400728c */ /* 0x000fe4000bf45070 */
[----:B------:R-:W-:Y:S02]  /*0470*/  USEL UR4, URZ, 0xffffffff, UP0 ;  /* 0xffffffffff047887 */ /* 0x000fe40008000000 */
[----:B------:R-:W-:-:S08]  /*0480*/  UISETP.NE.AND.EX UP2, UPT, UR5, URZ, UPT, UP2 ;  /* 0x000000ff0500728c */ /* 0x000fd0000bf45320 */
[----:B------:R-:W-:-:S04]  /*0490*/  UISETP.NE.AND UP1, UPT, UR6, URZ, UPT ;  /* 0x000000ff0600728c */ /* 0x000fc8000bf25270 */
[----:B------:R-:W-:-:S04]  /*04a0*/  @!UP2 USEL UR4, URZ, 0xffffffff, UP1 ;  /* 0xffffffffff04a887 */ /* 0x000fc80008800000 */
[----:B------:R-:W-:-:S04]  /*04b0*/  ULOP3.LUT UR4, UR4, 0x1, URZ, 0xc0, !UPT ;  /* 0x0000000104047892 */ /* 0x000fc8000f8ec0ff */
[----:B------:R-:W-:-:S11]  /*04c0*/  UISETP.NE.U32.AND UP2, UPT, UR4, 0x1, UPT ;  /* 0x000000010400788c */ /* 0x000fd6000bf45070 */
.L_x_8:
[----:B--2---:R-:W2:Y:S01]  /*04d0*/  SHFL.IDX PT, R2, R96, RZ, 0x1f ;  /* 0x00001fff60027589 */ /* 0x004ea200000e0000 */
[----:B------:R-:W-:-:S04]  /*04e0*/  UISETP.NE.AND UP1, UPT, UR8, 0x2, UPT ;  /* 0x000000020800788c */ /* 0x000fc8000bf25270 */
[----:B------:R-:W-:Y:S01]  /*04f0*/  USEL UR6, URZ, 0x1, UP1 ;  /* 0x00000001ff067887 */ /* 0x000fe20008800000 */
[----:B--2---:R-:W-:-:S13]  /*0500*/  ISETP.NE.AND P0, PT, R2, RZ, PT ;  /* 0x000000ff0200720c */ /* 0x004fda0003f05270 */
[----:B------:R-:W-:Y:S05]  /*0510*/  @P0 BRA `(.L_x_9) ;  /* 0x0000000000500947 */ /* 0x000fea0003800000 */
[----:B------:R-:W2:Y:S01]  /*0520*/  S2UR UR5, SR_CgaCtaId ;  /* 0x00000000000579c3 */ /* 0x000ea20000008800 */
[----:B------:R-:W-:Y:S01]  /*0530*/  UMOV UR7, 0x400 ;  /* 0x0000040000077882 */ /* 0x000fe20000000000 */
[----:B------:R-:W-:Y:S01]  /*0540*/  UMOV UR4, 0x1 ;  /* 0x0000000100047882 */ /* 0x000fe20000000000 */
[----:B------:R-:W-:Y:S01]  /*0550*/  ELECT P0, URZ, PT ;  /* 0x0000000000ff782f */ /* 0x000fe20003800000 */
[----:B------:R-:W-:-:S04]  /*0560*/  UIADD3 UR10, UPT, UPT, -UR4, 0x100000, URZ ;  /* 0x00100000040a7890 */ /* 0x000fc8000fffe1ff */
[----:B------:R-:W-:Y:S02]  /*0570*/  USHF.L.U32 UR11, UR10, 0xb, URZ ;  /* 0x0000000b0a0b7899 */ /* 0x000fe400080006ff */
[----:B------:R-:W-:Y:S02]  /*0580*/  USHF.L.U32 UR10, UR10, 0x1, URZ ;  /* 0x000000010a0a7899 */ /* 0x000fe400080006ff */
[----:B--2---:R-:W-:Y:S01]  /*0590*/  ULEA UR5, UR5, UR7, 0x18 ;  /* 0x0000000705057291 */ /* 0x004fe2000f8ec0ff */
[----:B------:R-:W2:Y:S11]  /*05a0*/  FENCE.VIEW.ASYNC.S ;  /* 0x00000000000073c6 */ /* 0x000eb60000000000 */
[----:B--2---:R2:W3:Y:S01]  /*05b0*/  SYNCS.EXCH.64 URZ, [UR5], UR10 ;  /* 0x0000000a05ff75b2 */ /* 0x0044e20008000100 */
[----:B------:R2:W4:Y:S01]  /*05c0*/  SYNCS.EXCH.64 URZ, [UR5+0x28], UR10 ;  /* 0x0000280a05ff75b2 */ /* 0x0005220008000100 */
[----:B------:R2:W1:Y:S01]  /*05d0*/  SYNCS.EXCH.64 URZ, [UR5+0x8], UR10 ;  /* 0x0000080a05ff75b2 */ /* 0x0004620008000100 */
[----:B------:R2:W1:Y:S01]  /*05e0*/  SYNCS.EXCH.64 URZ, [UR5+0x30], UR10 ;  /* 0x0000300a05ff75b2 */ /* 0x0004620008000100 */
[----:B------:R2:W1:Y:S01]  /*05f0*/  SYNCS.EXCH.64 URZ, [UR5+0x10], UR10 ;  /* 0x0000100a05ff75b2 */ /* 0x0004620008000100 */
[----:B------:R2:W1:Y:S01]  /*0600*/  SYNCS.EXCH.64 URZ, [UR5+0x38], UR10 ;  /* 0x0000380a05ff75b2 */ /* 0x0004620008000100 */
[----:B------:R2:W1:Y:S01]  /*0610*/  SYNCS.EXCH.64 URZ, [UR5+0x18], UR10 ;  /* 0x0000180a05ff75b2 */ /* 0x0004620008000100 */
[----:B------:R2:W1:Y:S01]  /*0620*/  SYNCS.EXCH.64 URZ, [UR5+0x40], UR10 ;  /* 0x0000400a05ff75b2 */ /* 0x0004620008000100 */
[----:B------:R2:W1:Y:S01]  /*0630*/  SYNCS.EXCH.64 URZ, [UR5+0x20], UR10 ;  /* 0x0000200a05ff75b2 */ /* 0x0004620008000100 */
[----:B------:R2:W1:Y:S01]  /*0640*/  SYNCS.EXCH.64 URZ, [UR5+0x48], UR10 ;  /* 0x0000480a05ff75b2 */ /* 0x0004620008000100 */
[----:B------:R-:W-:Y:S01]  /*0650*/  NOP ;  /* 0x0000000000007918 */ /* 0x000fe20000000000 */
.L_x_9:
[----:B------:R-:W2:Y:S01]  /*0660*/  SHFL.IDX PT, R2, R96, RZ, 0x1f ;  /* 0x00001fff60027589 */ /* 0x000ea200000e0000 */
[----:B------:R-:W-:Y:S01]  /*0670*/  NOP ;  /* 0x0000000000007918 */ /* 0x000fe20000000000 */
[----:B--2---:R-:W-:-:S13]  /*0680*/  ISETP.NE.AND P0, PT, R2, 0x1, PT ;  /* 0x000000010200780c */ /* 0x004fda0003f05270 */
[----:B------:R-:W-:Y:S05]  /*0690*/  @P0 BRA `(.L_x_10) ;  /* 0x0000000000580947 */ /* 0x000fea0003800000 */
[----:B------:R-:W2:Y:S01]  /*06a0*/  S2UR UR7, SR_CgaCtaId ;  /* 0x00000000000779c3 */ /* 0x000ea20000008800 */
[----:B------:R-:W-:Y:S01]  /*06b0*/  UMOV UR9, 0x400 ;  /* 0x0000040000097882 */ /* 0x000fe20000000000 */
[----:B------:R-:W-:Y:S01]  /*06c0*/  UMOV UR5, 0x20 ;  /* 0x0000002000057882 */ /* 0x000fe20000000000 */
[----:B------:R-:W-:Y:S01]  /*06d0*/  UMOV UR4, 0x80 ;  /* 0x0000008000047882 */ /* 0x000fe20000000000 */
[----:B------:R-:W-:-:S04]  /*06e0*/  UIADD3 UR10, UPT, UPT, -UR5, 0x100000, URZ ;  /* 0x00100000050a7890 */ /* 0x000fc8000fffe1ff */
[----:B------:R-:W-:Y:S02]  /*06f0*/  USHF.L.U32 UR11, UR10, 0xb, URZ ;  /* 0x0000000b0a0b7899 */ /* 0x000fe400080006ff */
[----:B------:R-:W-:Y:S02]  /*0700*/  USHF.L.U32 UR10, UR10, 0x1, URZ ;  /* 0x000000010a0a7899 */ /* 0x000fe400080006ff */
[----:B------:R-:W-:-:S04]  /*0710*/  UIADD3 UR4, UPT, UPT, -UR4, 0x100000, URZ ;  /* 0x0010000004047890 */ /* 0x000fc8000fffe1ff */
[----:B------:R-:W-:Y:S02]  /*0720*/  USHF.L.U32 UR5, UR4, 0xb, URZ ;  /* 0x0000000b04057899 */ /* 0x000fe400080006ff */
[----:B------:R-:W-:Y:S01]  /*0730*/  USHF.L.U32 UR4, UR4, 0x1, URZ ;  /* 0x0000000104047899 */ /* 0x000fe200080006ff */
[----:B------:R-:W-:Y:S01]  /*0740*/  ELECT P0, URZ, PT ;  /* 0x0000000000ff782f */ /* 0x000fe20003800000 */
[----:B--2---:R-:W-:Y:S01]  /*0750*/  ULEA UR7, UR7, UR9, 0x18 ;  /* 0x0000000907077291 */ /* 0x004fe2000f8ec0ff */
[----:B------:R-:W2:Y:S11]  /*0760*/  FENCE.VIEW.ASYNC.S ;  /* 0x00000000000073c6 */ /* 0x000eb60000000000 */
[----:B--2---:R2:W1:Y:S01]  /*0770*/  SYNCS.EXCH.64 URZ, [UR7+0x50], UR10 ;  /* 0x0000500a07ff75b2 */ /* 0x0044620008000100 */
        /* <DEDUP_REMOVED lines=8> */
.L_x_10:
[----:B------:R-:W3:Y:S01]  /*0800*/  SHFL.IDX PT, R2, R96, RZ, 0x1f ;  /* 0x00001fff60027589 */ /* 0x000ee200000e0000 */
[----:B------:R-:W-:Y:S01]  /*0810*/  NOP ;  /* 0x0000000000007918 */ /* 0x000fe20000000000 */
[----:B---3--:R-:W-:-:S13]  /*0820*/  ISETP.NE.AND P0, PT, R2, 0x3, PT ;  /* 0x000000030200780c */ /* 0x008fda0003f05270 */
[----:B------:R-:W-:Y:S05]  /*0830*/  @P0 BRA `(.L_x_11) ;  /* 0x0000000000300947 */ /* 0x000fea0003800000 */
[----:B--2---:R-:W2:Y:S01]  /*0840*/  S2UR UR5, SR_CgaCtaId ;  /* 0x00000000000579c3 */ /* 0x004ea20000008800 */
        /* <DEDUP_REMOVED lines=8> */
[----:B--2---:R3:W2:Y:S01]  /*08d0*/  SYNCS.EXCH.64 URZ, [UR5+0x90], UR10 ;  /* 0x0000900a05ff75b2 */ /* 0x0046a20008000100 */
[----:B------:R3:W1:Y:S02]  /*08e0*/  SYNCS.EXCH.64 URZ, [UR5+0x98], UR10 ;  /* 0x0000980a05ff75b2 */ /* 0x0006640008000100 */
[----:B---3--:R-:W-:Y:S01]  /*08f0*/  NOP ;  /* 0x0000000000007918 */ /* 0x008fe20000000000 */
.L_x_11:
[----:B------:R-:W3:Y:S01]  /*0900*/  SHFL.IDX PT, R2, R96, RZ, 0x1f ;  /* 0x00001fff60027589 */ /* 0x000ee200000e0000 */
[----:B------:R-:W-:Y:S01]  /*0910*/  NOP ;  /* 0x0000000000007918 */ /* 0x000fe20000000000 */
[----:B---3--:R-:W-:-:S13]  /*0920*/  ISETP.NE.AND P0, PT, R2, 0x4, PT ;  /* 0x000000040200780c */ /* 0x008fda0003f05270 */
[----:B------:R-:W-:Y:S05]  /*0930*/  @P0 BRA `(.L_x_12) ;  /* 0x00000000004c0947 */ /* 0x000fea0003800000 */
[----:B--2---:R-:W2:Y:S01]  /*0940*/  S2UR UR5, SR_CgaCtaId ;  /* 0x00000000000579c3 */ /* 0x004ea20000008800 */
[----:B------:R-:W-:Y:S01]  /*0950*/  UMOV UR9, 0x100 ;  /* 0x0000010000097882 */ /* 0x000fe20000000000 */
[----:B------:R-:W-:Y:S01]  /*0960*/  UMOV UR7, 0x400 ;  /* 0x0000040000077882 */ /* 0x000fe20000000000 */
[----:B------:R-:W-:Y:S01]  /*0970*/  USEL UR9, UR9, 0xe0, UP2 ;  /* 0x000000e009097887 */ /* 0x000fe20009000000 */
[----:B------:R-:W-:Y:S01]  /*0980*/  UMOV UR4, 0x1 ;  /* 0x0000000100047882 */ /* 0x000fe20000000000 */
[----:B------:R-:W-:Y:S01]  /*0990*/  ELECT P0, URZ, PT ;  /* 0x0000000000ff782f */ /* 0x000fe20003800000 */
[----:B------:R-:W-:-:S04]  /*09a0*/  UIADD3 UR10, UPT, UPT, -UR4, 0x100000, URZ ;  /* 0x00100000040a7890 */ /* 0x000fc8000fffe1ff */
[----:B------:R-:W-:Y:S02]  /*09b0*/  USHF.L.U32 UR11, UR10, 0xb, URZ ;  /* 0x0000000b0a0b7899 */ /* 0x000fe400080006ff */
[----:B------:R-:W-:Y:S02]  /*09c0*/  USHF.L.U32 UR10, UR10, 0x1, URZ ;  /* 0x000000010a0a7899 */ /* 0x000fe400080006ff */
[----:B------:R-:W-:-:S04]  /*09d0*/  UIADD3 UR12, UPT, UPT, -UR9, 0x100000, URZ ;  /* 0x00100000090c7890 */ /* 0x000fc8000fffe1ff */
[----:B------:R-:W-:Y:S02]  /*09e0*/  USHF.L.U32 UR13, UR12, 0xb, URZ ;  /* 0x0000000b0c0d7899 */ /* 0x000fe400080006ff */
[----:B------:R-:W-:Y:S02]  /*09f0*/  USHF.L.U32 UR12, UR12, 0x1, URZ ;  /* 0x000000010c0c7899 */ /* 0x000fe400080006ff */
[----:B--2---:R-:W-:Y:S01]  /*0a00*/  ULEA UR5, UR5, UR7, 0x18 ;  /* 0x0000000705057291 */ /* 0x004fe2000f8ec0ff */
[----:B------:R-:W2:Y:S11]  /*0a10*/  FENCE.VIEW.ASYNC.S ;  /* 0x00000000000073c6 */ /* 0x000eb60000000000 */
[----:B--2---:R3:W2:Y:S01]  /*0a20*/  SYNCS.EXCH.64 URZ, [UR5+0xa0], UR10 ;  /* 0x0000a00a05ff75b2 */ /* 0x0046a20008000100 */
[----:B------:R3:W1:Y:S01]  /*0a30*/  SYNCS.EXCH.64 URZ, [UR5+0xb0], UR12 ;  /* 0x0000b00c05ff75b2 */ /* 0x0006620008000100 */
[----:B------:R3:W1:Y:S01]  /*0a40*/  SYNCS.EXCH.64 URZ, [UR5+0xa8], UR10 ;  /* 0x0000a80a05ff75b2 */ /* 0x0006620008000100 */
[----:B------:R3:W1:Y:S02]  /*0a50*/  SYNCS.EXCH.64 URZ, [UR5+0xb8], UR12 ;  /* 0x0000b80c05ff75b2 */ /* 0x0006640008000100 */
[----:B---3--:R-:W-:Y:S01]  /*0a60*/  NOP ;  /* 0x0000000000007918 */ /* 0x008fe20000000000 */
.L_x_12:
[----:B------:R-:W3:Y:S01]  /*0a70*/  SHFL.IDX PT, R2, R96, RZ, 0x1f ;  /* 0x00001fff60027589 */ /* 0x000ee200000e0000 */
[----:B------:R-:W-:Y:S01]  /*0a80*/  NOP ;  /* 0x0000000000007918 */ /* 0x000fe20000000000 */
[----:B---3--:R-:W-:-:S13]  /*0a90*/  ISETP.NE.AND P0, PT, R2, 0x5, PT ;  /* 0x000000050200780c */ /* 0x008fda0003f05270 */
[----:B------:R-:W-:Y:S05]  /*0aa0*/  @P0 BRA `(.L_x_13) ;  /* 0x0000000000580947 */ /* 0x000fea0003800000 */
[----:B--2---:R-:W2:Y:S01]  /*0ab0*/  S2UR UR7, SR_CgaCtaId ;  /* 0x00000000000779c3 */ /* 0x004ea20000008800 */
        /* <DEDUP_REMOVED lines=12> */
[----:B--2---:R3:W2:Y:S01]  /*0b80*/  SYNCS.EXCH.64 URZ, [UR7+0xc0], UR10 ;  /* 0x0000c00a07ff75b2 */ /* 0x0046a20008000100 */
[----:B------:R3:W1:Y:S01]  /*0b90*/  SYNCS.EXCH.64 URZ, [UR7+0xe0], UR4 ;  /* 0x0000e00407ff75b2 */ /* 0x0006620008000100 */
[----:B------:R3:W1:Y:S01]  /*0ba0*/  SYNCS.EXCH.64 URZ, [UR7+0xc8], UR10 ;  /* 0x0000c80a07ff75b2 */ /* 0x0006620008000100 */
[----:B------:R3:W1:Y:S01]  /*0bb0*/  SYNCS.EXCH.64 URZ, [UR7+0xe8], UR4 ;  /* 0x0000e80407ff75b2 */ /* 0x0006620008000100 */
[----:B------:R3:W1:Y:S01]  /*0bc0*/  SYNCS.EXCH.64 URZ, [UR7+0xd0], UR10 ;  /* 0x0000d00a07ff75b2 */ /* 0x0006620008000100 */
[----:B------:R3:W1:Y:S01]  /*0bd0*/  SYNCS.EXCH.64 URZ, [UR7+0xf0], UR4 ;  /* 0x0000f00407ff75b2 */ /* 0x0006620008000100 */
[----:B------:R3:W1:Y:S01]  /*0be0*/  SYNCS.EXCH.64 URZ, [UR7+0xd8], UR10 ;  /* 0x0000d80a07ff75b2 */ /* 0x0006620008000100 */
[----:B------:R3:W1:Y:S02]  /*0bf0*/  SYNCS.EXCH.64 URZ, [UR7+0xf8], UR4 ;  /* 0x0000f80407ff75b2 */ /* 0x0006640008000100 */
[----:B---3--:R-:W-:Y:S01]  /*0c00*/  NOP ;  /* 0x0000000000007918 */ /* 0x008fe20000000000 */
.L_x_13:
        /* <DEDUP_REMOVED lines=18> */
.L_x_14:
[----:B--2---:R-:W2:Y:S01]  /*0d30*/  S2UR UR5, SR_CTAID.X ;  /* 0x00000000000579c3 */ /* 0x004ea20000002500 */
[----:B------:R-:W-:-:S05]  /*0d40*/  CS2R.32 R90, SR_CgaSize ;  /* 0x00000000005a7805 */ /* 0x000fca0000008a00 */
[----:B------:R-:W-:-:S05]  /*0d50*/  IMAD R90, R90, -0xa0, RZ ;  /* 0xffffff605a5a7824 */ /* 0x000fca00078e02ff */
[----:B------:R-:W-:-:S14]  /*0d60*/  R2UR UR9, R90 ;  /* 0x000000005a0972ca */ /* 0x000fdc00000e0000 */
[----:B------:R-:W3:Y:S01]  /*0d70*/  LDCU UR9, c[0x0][UR9+0x2b0] ;  /* 0x00005600090977ac */ /* 0x000ee20008000800 */
[----:B------:R-:W-:Y:S01]  /*0d80*/  NOP ;  /* 0x0000000000007918 */ /* 0x000fe20000000000 */
[----:B------:R-:W-:-:S05]  /*0d90*/  CS2R.32 R90, SR_CgaSize ;  /* 0x00000000005a7805 */ /* 0x000fca0000008a00 */
[----:B------:R-:W-:-:S05]  /*0da0*/  IMAD R90, R90, -0xa0, RZ ;  /* 0xffffff605a5a7824 */ /* 0x000fca00078e02ff */
[----:B------:R-:W-:-:S14]  /*0db0*/  R2UR UR7, R90 ;  /* 0x000000005a0772ca */ /* 0x000fdc00000e0000 */
[----:B------:R-:W4:Y:S01]  /*0dc0*/  LDCU UR7, c[0x0][UR7+0x2b4] ;  /* 0x00005680070777ac */ /* 0x000f220008000800 */
[----:B------:R-:W1:Y:S08]  /*0dd0*/  S2UR UR4, SR_CTAID.Y ;  /* 0x00000000000479c3 */ /* 0x000e700000002600 */
[----:B------:R-:W4:Y:S01]  /*0de0*/  LDC R9, c[0x0][0xb24] ;  /* 0x0002c900ff097b82 */ /* 0x000f220000000800 */
[----:B--2---:R-:W-:-:S02]  /*0df0*/  I2FP.F32.U32 R5, UR5 ;  /* 0x0000000500057c45 */ /* 0x004fc40008201000 */
[----:B------:R-:W-:-:S05]  /*0e00*/  CS2R.32 R3, SR_CgaSize ;  /* 0x0000000000037805 */ /* 0x000fca0000008a00 */
[----:B------:R-:W-:-:S06]  /*0e10*/  IMAD R3, R3, -0xa0, RZ ;  /* 0xffffff6003037824 */ /* 0x000fcc00078e02ff */
[----:B------:R-:W2:Y:S01]  /*0e20*/  LDC R3, c[0x0][R3+0x2a0] ;  /* 0x0000a80003037b82 */ /* 0x000ea20000000800 */
[----:B------:R-:W-:Y:S01]  /*0e30*/  MOV R21, UR5 ;  /* 0x0000000500157c02 */ /* 0x000fe20008000f00 */
[----:B---3--:R-:W-:Y:S01]  /*0e40*/  FMUL R5, R5, UR9 ;  /* 0x0000000905057c20 */ /* 0x008fe20008400000 */
[----:B-1----:R-:W-:Y:S02]  /*0e50*/  I2FP.F32.U32 R4, UR4 ;  /* 0x0000000400047c45 */ /* 0x002fe40008201000 */
[----:B------:R-:W-:-:S05]  /*0e60*/  CS2R.32 R2, SR_CgaSize ;  /* 0x0000000000027805 */ /* 0x000fca0000008a00 */
[----:B------:R-:W-:-:S06]  /*0e70*/  IMAD R2, R2, -0xa0, RZ ;  /* 0xffffff6002027824 */ /* 0x000fcc00078e02ff */
[----:B------:R-:W1:Y:S01]  /*0e80*/  LDC R2, c[0x0][R2+0x2a4] ;  /* 0x0000a90002027b82 */ /* 0x000e620000000800 */
[----:B------:R-:W3:Y:S01]  /*0e90*/  F2I.U32.TRUNC.NTZ R90, R5 ;  /* 0x00000005005a7305 */ /* 0x000ee2000020f000 */
[----:B------:R-:W-:Y:S01]  /*0ea0*/  MOV R20, UR4 ;  /* 0x0000000400147c02 */ /* 0x000fe20008000f00 */
[----:B----4-:R-:W-:-:S05]  /*0eb0*/  FMUL R4, R4, UR7 ;  /* 0x0000000704047c20 */ /* 0x010fca0008400000 */
[----:B------:R-:W-:Y:S01]  /*0ec0*/  BAR.SYNC.DEFER_BLOCKING 0x0 ;  /* 0x0000000000007b1d */ /* 0x000fe20000010000 */
[----:B------:R-:W-:-:S05]  /*0ed0*/  ISETP.GE.AND P0, PT, R9, 0x1, PT ;  /* 0x000000010900780c */ /* 0x000fca0003f06270 */
[----:B------:R-:W4:Y:S02]  /*0ee0*/  F2I.U32.TRUNC.NTZ R83, R4 ;  /* 0x0000000400537305 */ /* 0x000f24000020f000 */
[----:B------:R-:W1:Y:S01]  /*0ef0*/  S2UR UR36, SR_CTAID.Z ;  /* 0x00000000002479c3 */ /* 0x000e620000002700 */
[----:B---3--:R-:W-:-:S05]  /*0f00*/  IADD3 R90, PT, PT, -R90, RZ, RZ ;  /* 0x000000ff5a5a7210 */ /* 0x008fca0007ffe1ff */
[----:B--2---:R-:W-:Y:S01]  /*0f10*/  IMAD R90, R3, R90, UR5 ;  /* 0x00000005035a7e24 */ /* 0x004fe2000f8e025a */
[----:B----4-:R-:W-:-:S05]  /*0f20*/  IADD3 R83, PT, PT, -R83, RZ, RZ ;  /* 0x000000ff53537210 */ /* 0x010fca0007ffe1ff */
[----:B-1----:R-:W-:Y:S01]  /*0f30*/  IMAD R83, R2, R83, UR4 ;  /* 0x0000000402537e24 */ /* 0x002fe2000f8e0253 */
[----:B------:R-:W-:Y:S06]  /*0f40*/  @!P0 BRA `(.L_x_15) ;  /* 0x0000000000b88947 */ /* 0x000fec0003800000 */
[----:B------:R-:W1:Y:S01]  /*0f50*/  LDC.64 R4, c[0x0][0xb18] ;  /* 0x0002c600ff047b82 */ /* 0x000e620000000a00 */
[----:B------:R-:W-:-:S07]  /*0f60*/  ISETP.NE.AND P0, PT, R9, 0x1, PT ;  /* 0x000000010900780c */ /* 0x000fce0003f05270 */
[----:B------:R-:W2:Y:S08]  /*0f70*/  LDC R10, c[0x0][0xb0c] ;  /* 0x0002c300ff0a7b82 */ /* 0x000eb00000000800 */
[----:B------:R-:W3:Y:S08]  /*0f80*/  LDC R11, c[0x0][0x370] ;  /* 0x0000dc00ff0b7b82 */ /* 0x000ef00000000800 */
[----:B------:R-:W4:Y:S01]  /*0f90*/  LDC R12, c[0x0][0x374] ;  /* 0x0000dd00ff0c7b82 */ /* 0x000f220000000800 */
[----:B-1----:R-:W-:-:S07]  /*0fa0*/  ISETP.NE.AND P1, PT, R4, 0x1, PT ;  /* 0x000000010400780c */ /* 0x002fce0003f25270 */
[----:B------:R-:W3:Y:S01]  /*0fb0*/  LDC.64 R6, c[0x0][0xb10] ;  /* 0x0002c400ff067b82 */ /* 0x000ee20000000a00 */
[----:B--2---:R-:W-:-:S07]  /*0fc0*/  ISETP.NE.AND P2, PT, R10, 0x1, PT ;  /* 0x000000010a00780c */ /* 0x004fce0003f45270 */
[----:B------:R-:W1:Y:S08]  /*0fd0*/  LDC R8, c[0x0][0xb20] ;  /* 0x0002c800ff087b82 */ /* 0x000e700000000800 */
[----:B------:R-:W2:Y:S01]  /*0fe0*/  LDC.64 R2, c[0x0][0xb28] ;  /* 0x0002ca00ff027b82 */ /* 0x000ea20000000a00 */
[----:B----4-:R-:W-:-:S04]  /*0ff0*/  IMAD.HI.U32 R13, R12, R5, RZ ;  /* 0x000000050c0d7227 */ /* 0x010fc800078e00ff */
[----:B------:R-:W-:-:S04]  /*1000*/  IMAD.HI.U32 R5, R20, R5, RZ ;  /* 0x0000000514057227 */ /* 0x000fc800078e00ff */
[----:B---3--:R-:W-:-:S04]  /*1010*/  IMAD.HI.U32 R14, R11, R6, RZ ;  /* 0x000000060b0e7227 */ /* 0x008fc800078e00ff */
[C---:B------:R-:W-:Y:S01]  /*1020*/  IMAD.HI.U32 R16, R21.reuse, R6, RZ ;  /* 0x0000000615107227 */ /* 0x040fe200078e00ff */
[-C--:B------:R-:W-:Y:S02]  /*1030*/  @P2 SHF.R.U32.HI R11, RZ, R7.reuse, R14 ;  /* 0x00000007ff0b2219 */ /* 0x080fe4000001160e */
[-C--:B-1----:R-:W-:Y:S02]  /*1040*/  @P1 SHF.R.U32.HI R12, RZ, R8.reuse, R13 ;  /* 0x00000008ff0c1219 */ /* 0x082fe4000001160d */
[----:B------:R-:W-:Y:S02]  /*1050*/  SHF.R.U32.HI R5, RZ, R8, R5 ;  /* 0x00000008ff057219 */ /* 0x000fe40000011605 */
[----:B------:R-:W-:Y:S02]  /*1060*/  SHF.R.U32.HI R16, RZ, R7, R16 ;  /* 0x00000007ff107219 */ /* 0x000fe40000011610 */
[----:B------:R-:W-:Y:S01]  /*1070*/  SEL R5, R20, R5, !P1 ;  /* 0x0000000514057207 */ /* 0x000fe20004800000 */
[----:B--2---:R-:W-:Y:S01]  /*1080*/  IMAD.HI.U32 R14, R12, R2, RZ ;  /* 0x000000020c0e7227 */ /* 0x004fe200078e00ff */
[----:B------:R-:W-:-:S02]  /*1090*/  SEL R7, R21, R16, !P2 ;  /* 0x0000001015077207 */ /* 0x000fc40005000000 */
[----:B------:R-:W-:Y:S01]  /*10a0*/  IADD3 R13, PT, PT, -R5, RZ, RZ ;  /* 0x000000ff050d7210 */ /* 0x000fe20007ffe1ff */
[----:B------:R-:W-:Y:S01]  /*10b0*/  IMAD.HI.U32 R6, R11, R2, RZ ;  /* 0x000000020b067227 */ /* 0x000fe200078e00ff */
[----:B------:R-:W-:-:S03]  /*10c0*/  @P0 SHF.R.U32.HI R12, RZ, R3, R14 ;  /* 0x00000003ff0c0219 */ /* 0x000fc6000001160e */
[----:B------:R-:W-:Y:S01]  /*10d0*/  IMAD R13, R4, R13, R20 ;  /* 0x0000000d040d7224 */ /* 0x000fe200078e0214 */
[----:B------:R-:W-:Y:S01]  /*10e0*/  @P0 SHF.R.U32.HI R11, RZ, R3, R6 ;  /* 0x00000003ff0b0219 */ /* 0x000fe20000011606 */
[----:B------:R-:W-:-:S04]  /*10f0*/  IMAD R12, R12, R9, RZ ;  /* 0x000000090c0c7224 */ /* 0x000fc800078e02ff */
[----:B------:R-:W-:Y:S01]  /*1100*/  IMAD R6, R11, R9, RZ ;  /* 0x000000090b067224 */ /* 0x000fe200078e02ff */
[----:B------:R-:W-:-:S04]  /*1110*/  ISETP.GE.AND P1, PT, R5, R12, PT ;  /* 0x0000000c0500720c */ /* 0x000fc80003f26270 */
[----:B------:R-:W-:Y:S01]  /*1120*/  ISETP.GE.OR P1, PT, R7, R6, P1 ;  /* 0x000000060700720c */ /* 0x000fe20000f26670 */
[----:B------:R-:W-:-:S05]  /*1130*/  IMAD.HI.U32 R6, R5, R2, RZ ;  /* 0x0000000205067227 */ /* 0x000fca00078e00ff */
[----:B------:R-:W-:-:S04]  /*1140*/  SHF.R.U32.HI R6, RZ, R3, R6 ;  /* 0x00000003ff067219 */ /* 0x000fc80000011606 */
[----:B------:R-:W-:-:S03]  /*1150*/  SEL R6, R5, R6, !P0 ;  /* 0x0000000605067207 */ /* 0x000fc60004000000 */
[----:B------:R-:W-:Y:S01]  /*1160*/  @!P1 IMAD.HI.U32 R8, R7, R2, RZ ;  /* 0x0000000207089227 */ /* 0x000fe200078e00ff */
[----:B------:R-:W-:-:S04]  /*1170*/  IADD3 R2, PT, PT, -R6, RZ, RZ ;  /* 0x000000ff06027210 */ /* 0x000fc80007ffe1ff */
[----:B------:R-:W-:Y:S01]  /*1180*/  @!P1 SHF.R.U32.HI R8, RZ, R3, R8 ;  /* 0x00000003ff089219 */ /* 0x000fe20000011608 */
[----:B------:R-:W-:-:S03]  /*1190*/  IMAD R2, R9, R2, R5 ;  /* 0x0000000209027224 */ /* 0x000fc600078e0205 */
[----:B------:R-:W-:-:S05]  /*11a0*/  @!P1 SEL R3, R7, R8, !P0 ;  /* 0x0000000807039207 */ /* 0x000fca0004000000 */
[--C-:B------:R-:W-:Y:S02]  /*11b0*/  @!P1 IMAD.IADD R6, R6, 0x1, -R3.reuse ;  /* 0x0000000106069824 */ /* 0x100fe400078e0a03 */
[----:B------:R-:W-:Y:S01]  /*11c0*/  @!P1 IMAD R3, R2, R11, R3 ;  /* 0x0000000b02039224 */ /* 0x000fe200078e0203 */
[----:B------:R-:W-:Y:S01]  /*11d0*/  IADD3 R2, PT, PT, -R7, RZ, RZ ;  /* 0x000000ff07027210 */ /* 0x000fe20007ffe1ff */
[----:B------:R-:W-:Y:S02]  /*11e0*/  @!P1 IMAD R5, R6, R9, R7 ;  /* 0x0000000906059224 */ /* 0x000fe400078e0207 */
[----:B------:R-:W-:Y:S02]  /*11f0*/  @!P1 IMAD.MOV.U32 R7, RZ, RZ, R3 ;  /* 0x000000ffff079224 */ /* 0x000fe400078e0003 */
[----:B------:R-:W-:Y:S02]  /*1200*/  IMAD R2, R10, R2, R21 ;  /* 0x000000020a027224 */ /* 0x000fe400078e0215 */
[----:B------:R-:W-:-:S02]  /*1210*/  IMAD R20, R5, R4, R13 ;  /* 0x0000000405147224 */ /* 0x000fc400078e020d */
[----:B------:R-:W-:Y:S02]  /*1220*/  IMAD R21, R7, R10, R2 ;  /* 0x0000000a07157224 */ /* 0x000fe400078e0202 */
.L_x_15:
[----:B------:R-:W1:Y:S01]  /*1230*/  LDCU UR4, c[0x0][0xb30] ;  /* 0x00016600ff0477ac */ /* 0x000e620008000800 */
[----:B------:R-:W2:Y:S08]  /*1240*/  S2UR UR37, SR_CgaCtaId ;  /* 0x00000000002579c3 */ /* 0x000eb00000008800 */
[----:B------:R-:W3:Y:S01]  /*1250*/  LDC R40, c[0x0][0xb24] ;  /* 0x0002c900ff287b82 */ /* 0x000ee20000000800 */
[----:B-1----:R-:W-:-:S09]  /*1260*/  UISETP.NE.AND UP1, UPT, UR4, 0x1, UPT ;  /* 0x000000010400788c */ /* 0x002fd2000bf25270 */
[----:B--2---:R-:W-:Y:S05]  /*1270*/  BRA.U UP1, `(.L_x_16) ;  /* 0x0000000101407547 */ /* 0x004fea000b800000 */
[----:B------:R-:W1:Y:S08]  /*1280*/  LDC.64 R4, c[0x0][0xb10] ;  /* 0x0002c400ff047b82 */ /* 0x000e700000000a00 */
[----:B------:R-:W2:Y:S08]  /*1290*/  LDC.64 R2, c[0x0][0xb18] ;  /* 0x0002c600ff027b82 */ /* 0x000eb00000000a00 */
[----:B------:R-:W4:Y:S08]  /*12a0*/  LDC R6, c[0x0][0xb20] ;  /* 0x0002c800ff067b82 */ /* 0x000f300000000800 */
[----:B------:R-:W3:Y:S01]  /*12b0*/  LDC R8, c[0x0][0xb0c] ;  /* 0x0002c300ff087b82 */ /* 0x000ee20000000800 */
[----:B-1----:R-:W-:-:S05]  /*12c0*/  IMAD.HI.U32 R4, R21, R4, RZ ;  /* 0x0000000415047227 */ /* 0x002fca00078e00ff */
[----:B------:R-:W-:Y:S01]  /*12d0*/  SHF.R.U32.HI R4, RZ, R5, R4 ;  /* 0x00000005ff047219 */ /* 0x000fe20000011604 */
[----:B--2---:R-:W-:Y:S01]  /*12e0*/  IMAD.HI.U32 R3, R20, R3, RZ ;  /* 0x0000000314037227 */ /* 0x004fe200078e00ff */
[----:B------:R-:W-:-:S04]  /*12f0*/  ISETP.NE.AND P0, PT, R2, 0x1, PT ;  /* 0x000000010200780c */ /* 0x000fc80003f05270 */
[----:B----4-:R-:W-:-:S04]  /*1300*/  SHF.R.U32.HI R3, RZ, R6, R3 ;  /* 0x00000006ff037219 */ /* 0x010fc80000011603 */
[----:B------:R-:W-:Y:S02]  /*1310*/  SEL R3, R20, R3, !P0 ;  /* 0x0000000314037207 */ /* 0x000fe40004000000 */
[----:B---3--:R-:W-:-:S04]  /*1320*/  ISETP.NE.AND P1, PT, R8, 0x1, PT ;  /* 0x000000010800780c */ /* 0x008fc80003f25270 */
[----:B------:R-:W-:-:S05]  /*1330*/  SEL R4, R21, R4, !P1 ;  /* 0x0000000415047207 */ /* 0x000fca0004800000 */
[----:B------:R-:W-:Y:S02]  /*1340*/  IMAD.IADD R5, R3, 0x1, -R4 ;  /* 0x0000000103057824 */ /* 0x000fe400078e0a04 */
[----:B------:R-:W-:Y:S02]  /*1350*/  IMAD.IADD R3, R4, 0x1, -R3 ;  /* 0x0000000104037824 */ /* 0x000fe400078e0a03 */
[----:B------:R-:W-:Y:S02]  /*1360*/  IMAD R21, R5, R8, R21 ;  /* 0x0000000805157224 */ /* 0x000fe400078e0215 */
[----:B------:R-:W-:-:S07]  /*1370*/  IMAD R20, R3, R2, R20 ;  /* 0x0000000203147224 */ /* 0x000fce00078e0214 */
.L_x_16:
[----:B------:R-:W-:Y:S01]  /*1380*/  BAR.SYNC.DEFER_BLOCKING 0x0 ;  /* 0x0000000000007b1d */ /* 0x000fe20000010000 */
[----:B------:R-:W-:Y:S01]  /*1390*/  UISETP.NE.AND UP1, UPT, UR8, 0x2, UPT ;  /* 0x000000020800788c */ /* 0x000fe2000bf25270 */
[----:B------:R-:W-:Y:S02]  /*13a0*/  ISETP.NE.OR P5, PT, R0, 0x2, !P5 ;  /* 0x000000020000780c */ /* 0x000fe40006fa5670 */
[----:B------:R-:W-:-:S06]  /*13b0*/  LOP3.LUT R2, R103, 0x1f, RZ, 0xc0, !PT ;  /* 0x0000001f67027812 */ /* 0x000fcc00078ec0ff */
[----:B------:R-:W-:Y:S05]  /*13c0*/  BRA.U UP1, `(.L_x_17) ;  /* 0x0000001101807547 */ /* 0x000fea000b800000 */
[----:B------:R-:W1:Y:S01]  /*13d0*/  LDCU UR13, c[0x0][0x38c] ;  /* 0x00007180ff0d77ac */ /* 0x000e620008000800 */
[----:B------:R-:W2:Y:S01]  /*13e0*/  LDC R9, c[0x0][0x370] ;  /* 0x0000dc00ff097b82 */ /* 0x000ea20000000800 */
[----:B------:R-:W-:Y:S01]  /*13f0*/  PLOP3.LUT P1, PT, PT, PT, UP2, 0x80, 0x8 ;  /* 0x000000000008781c */ /* 0x000fe20003f2f028 */
[----:B------:R-:W-:Y:S01]  /*1400*/  IMAD.MOV.U32 R15, RZ, RZ, 0x1 ;  /* 0x00000001ff0f7424 */ /* 0x000fe200078e00ff */
[----:B------:R-:W-:Y:S01]  /*1410*/  ISETP.EQ.OR P4, PT, R2, RZ, P5 ;  /* 0x000000ff0200720c */ /* 0x000fe20002f82670 */
[----:B------:R-:W-:Y:S01]  /*1420*/  IMAD.MOV.U32 R14, RZ, RZ, RZ ;  /* 0x000000ffff0e7224 */ /* 0x000fe200078e00ff */
[----:B------:R-:W-:Y:S02]  /*1430*/  PLOP3.LUT P1, PT, P1, PT, PT, 0x8, 0x80 ;  /* 0x000000000080781c */ /* 0x000fe40000f2e170 */
[----:B------:R-:W-:Y:S01]  /*1440*/  CS2R R12, SRZ ;  /* 0x00000000000c7805 */ /* 0x000fe2000001ff00 */
[----:B------:R-:W-:Y:S01]  /*1450*/  IMAD.MOV.U32 R10, RZ, RZ, 0x1 ;  /* 0x00000001ff0a7424 */ /* 0x000fe200078e00ff */
[----:B------:R-:W4:Y:S01]  /*1460*/  LDC R0, c[0x0][0x374] ;  /* 0x0000dd00ff007b82 */ /* 0x000f220000000800 */
[----:B------:R-:W2:Y:S01]  /*1470*/  LDCU.64 UR22, c[0x0][0x348] ;  /* 0x00006900ff1677ac */ /* 0x000ea20008000a00 */
[----:B------:R-:W-:Y:S01]  /*1480*/  UMOV UR6, URZ ;  /* 0x000000ff00067c82 */ /* 0x000fe20008000000 */
[----:B-1----:R-:W-:-:S04]  /*1490*/  UIADD3 UR5, UPT, UPT, UR13, 0x3f, URZ ;  /* 0x0000003f0d057890 */ /* 0x002fc8000fffe0ff */
[----:B------:R-:W-:-:S04]  /*14a0*/  USHF.R.S32.HI UR4, URZ, 0x1f, UR5 ;  /* 0x0000001fff047899 */ /* 0x000fc80008011405 */
[----:B------:R-:W-:-:S04]  /*14b0*/  ULEA.HI UR4, UR4, UR5, URZ, 0x6 ;  /* 0x0000000504047291 */ /* 0x000fc8000f8f30ff */
[----:B------:R-:W-:Y:S02]  /*14c0*/  USHF.R.S32.HI UR15, URZ, 0x6, UR4 ;  /* 0x00000006ff0f7899 */ /* 0x000fe40008011404 */
[----:B------:R-:W-:Y:S02]  /*14d0*/  UIADD3 UR4, UPT, UPT, UR13, -0x1, URZ ;  /* 0xffffffff0d047890 */ /* 0x000fe4000fffe0ff */
[----:B------:R-:W-:Y:S02]  /*14e0*/  UISETP.LT.U32.AND UP0, UPT, UR15, 0x5, UPT ;  /* 0x000000050f00788c */ /* 0x000fe4000bf01070 */
[----:B------:R-:W-:Y:S02]  /*14f0*/  UISETP.GE.U32.AND UP1, UPT, UR4, -0x7f, UPT ;  /* 0xffffff810400788c */ /* 0x000fe4000bf26070 */
[----:B------:R-:W-:Y:S02]  /*1500*/  USEL UR14, UR15, 0x5, UP0 ;  /* 0x000000050f0e7887 */ /* 0x000fe40008000000 */
[----:B------:R-:W-:-:S02]  /*1510*/  UIADD3 UR13, UPT, UPT, UR13, 0x7e, URZ ;  /* 0x0000007e0d0d7890 */ /* 0x000fc4000fffe0ff */
[----:B------:R-:W-:Y:S02]  /*1520*/  UIADD3 UR5, UPT, UPT, UR14, -0x1, URZ ;  /* 0xffffffff0e057890 */ /* 0x000fe4000fffe0ff */
[----:B------:R-:W-:-:S03]  /*1530*/  UIADD3 UR7, UPT, UPT, UR15, -UR14, URZ ;  /* 0x8000000e0f077290 */ /* 0x000fc6000fffe0ff */
[----:B------:R-:W-:-:S04]  /*1540*/  @UP1 UIADD3 UR5, UPT, UPT, UR14, URZ, URZ ;  /* 0x000000ff0e051290 */ /* 0x000fc8000fffe0ff */
[----:B--2---:R-:W-:-:S12]  /*1550*/  UIADD3 UR5, UPT, UPT, UR5, 0x1, URZ ;  /* 0x0000000105057890 */ /* 0x004fd8000fffe0ff */
.L_x_35:
[----:B------:R-:W-:Y:S01]  /*1560*/  UISETP.NE.AND UP0, UPT, UR37, URZ, UPT ;  /* 0x000000ff2500728c */ /* 0x000fe2000bf05270 */
[----:B------:R-:W1:Y:S08]  /*1570*/  S2UR UR37, SR_CgaCtaId ;  /* 0x00000000002579c3 */ /* 0x000e700000008800 */
[----:B------:R-:W-:Y:S05]  /*1580*/  BRA.U UP0, `(.L_x_18) ;  /* 0x0000000100347547 */ /* 0x000fea000b800000 */
[----:B------:R-:W2:Y:S01]  /*1590*/  S2R R2, SR_CgaCtaId ;  /* 0x0000000000027919 */ /* 0x000ea20000008800 */
[----:B------:R-:W-:-:S04]  /*15a0*/  MOV R3, 0x400 ;  /* 0x0000040000037802 */ /* 0x000fc80000000f00 */
[----:B--2---:R-:W-:Y:S02]  /*15b0*/  LEA R3, R2, R3, 0x18 ;  /* 0x0000000302037211 */ /* 0x004fe400078ec0ff */
[----:B------:R-:W-:-:S03]  /*15c0*/  SHF.L.U32 R2, R10, 0x1f, RZ ;  /* 0x0000001f0a027819 */ /* 0x000fc600000006ff */
[----:B------:R-:W-:-:S04]  /*15d0*/  IMAD R3, R12, 0x8, R3 ;  /* 0x000000080c037824 */ /* 0x000fc800078e0203 */
[----:B------:R-:W2:Y:S02]  /*15e0*/  SYNCS.PHASECHK.TRANS64.TRYWAIT P0, [R3+URZ+0x110], R2 ;  /* 0x00011002030075a7 */ /* 0x000ea400080011ff */
[----:B--2---:R-:W-:Y:S05]  /*15f0*/  @!P0 BRA `(.L_x_19) ;  /* 0x0000007800908947 */ /* 0x004fea0003800000 */
.L_x_126:
[----:B------:R-:W-:Y:S01]  /*1600*/  VIADD R12, R12, 0x1 ;  /* 0x000000010c0c7836 */ /* 0x000fe20000000000 */
[----:B------:R2:W-:Y:S04]  /*1610*/  SYNCS.ARRIVE.TRANS64.A1T0 RZ, [R3+URZ+0x100], RZ ;  /* 0x000100ff03ff79a7 */ /* 0x0005e800081000ff */
[----:B------:R-:W-:-:S04]  /*1620*/  ISETP.NE.AND P0, PT, R12, 0x2, PT ;  /* 0x000000020c00780c */ /* 0x000fc80003f05270 */
[----:B------:R-:W-:Y:S02]  /*1630*/  SEL R12, R12, RZ, P0 ;  /* 0x000000ff0c0c7207 */ /* 0x000fe40000000000 */
[----:B--2---:R-:W-:-:S04]  /*1640*/  SEL R3, RZ, 0x1, P0 ;  /* 0x00000001ff037807 */ /* 0x004fc80000000000 */
[----:B------:R-:W-:-:S07]  /*1650*/  LOP3.LUT R10, R10, R3, RZ, 0x3c, !PT ;  /* 0x000000030a0a7212 */ /* 0x000fce00078e3cff */
.L_x_18:
[----:B------:R-:W-:Y:S01]  /*1660*/  UMOV UR4, 0x400 ;  /* 0x0000040000047882 */ /* 0x000fe20000000000 */
[----:B------:R-:W-:Y:S01]  /*1670*/  SHF.L.U32 R2, R15, 0x1f, RZ ;  /* 0x0000001f0f027819 */ /* 0x000fe200000006ff */
[----:B-1----:R-:W-:Y:S01]  /*1680*/  ULEA UR4, UR37, UR4, 0x18 ;  /* 0x0000000425047291 */ /* 0x002fe2000f8ec0ff */
[----:B------:R-:W-:Y:S01]  /*1690*/  R2UR UR35, R21 ;  /* 0x00000000152372ca */ /* 0x000fe200000e0000 */
[----:B------:R-:W-:Y:S01]  /*16a0*/  UISETP.GE.U32.AND UP0, UPT, UR13, 0x7f, UPT ;  /* 0x0000007f0d00788c */ /* 0x000fe2000bf06070 */
[----:B------:R-:W-:Y:S01]  /*16b0*/  R2UR UR11, R20 ;  /* 0x00000000140b72ca */ /* 0x000fe200000e0000 */
[----:B------:R-:W-:Y:S01]  /*16c0*/  ULEA UR8, UR6, UR4, 0x3 ;  /* 0x0000000406087291 */ /* 0x000fe2000f8e18ff */
[----:B------:R-:W-:-:S08]  /*16d0*/  UMOV UR24, URZ ;  /* 0x000000ff00187c82 */ /* 0x000fd00008000000 */
[----:B------:R1:W2:Y:S01]  /*16e0*/  SYNCS.PHASECHK.TRANS64.TRYWAIT P0, [UR8+0x28], R2 ;  /* 0x00002802ff0075a7 */ /* 0x0002a20008001108 */
[----:B------:R-:W-:Y:S02]  /*16f0*/  USHF.L.U32 UR35, UR35, 0x6, URZ ;  /* 0x0000000623237899 */ /* 0x000fe400080006ff */
[----:B------:R-:W-:Y:S01]  /*1700*/  USHF.L.U32 UR11, UR11, 0x8, URZ ;  /* 0x000000080b0b7899 */ /* 0x000fe200080006ff */
[----:B------:R-:W-:Y:S11]  /*1710*/  BRA.U !UP0, `(.L_x_20) ;  /* 0x0000000108a87547 */ /* 0x000ff6000b800000 */
[----:B------:R-:W-:Y:S01]  /*1720*/  UMOV UR16, URZ ;  /* 0x000000ff00107c82 */ /* 0x000fe20008000000 */
[----:B------:R-:W-:-:S05]  /*1730*/  UMOV UR17, UR6 ;  /* 0x0000000600117c82 */ /* 0x000fca0008000000 */
.L_x_25:
[----:B-1----:R-:W-:Y:S01]  /*1740*/  ULEA UR33, UR17, UR4, 0x3 ;  /* 0x0000000411217291 */ /* 0x002fe2000f8e18ff */
[----:B--2---:R-:W-:Y:S01]  /*1750*/  @!P5 MOV R3, 0x5000 ;  /* 0x000050000003d802 */ /* 0x004fe20000000f00 */
[----:B--2---:R-:W-:Y:S10]  /*1760*/  @P0 BRA `(.L_x_21) ;  /* 0x00000000000c0947 */ /* 0x004ff40003800000 */
[----:B------:R-:W-:-:S04]  /*1770*/  SHF.L.U32 R5, R15, 0x1f, RZ ;  /* 0x0000001f0f057819 */ /* 0x000fc800000006ff */
[----:B------:R-:W2:Y:S02]  /*1780*/  SYNCS.PHASECHK.TRANS64.TRYWAIT P0, [UR33+0x28], R5 ;  /* 0x00002805ff0075a7 */ /* 0x000ea40008001121 */
[----:B--2---:R-:W-:Y:S05]  /*1790*/  @!P0 BRA `(.L_x_22) ;  /* 0x00000078003c8947 */ /* 0x004fea0003800000 */
.L_x_21:
[----:B------:R2:W-:Y:S01]  /*17a0*/  @!P5 SYNCS.ARRIVE.TRANS64 RZ, [UR33], R3 ;  /* 0x00000003ffffd9a7 */ /* 0x0005e20008000021 */
[----:B------:R-:W-:Y:S04]  /*17b0*/  BSSY.RECONVERGENT B0, `(.L_x_23) ;  /* 0x0000003000007945 */ /* 0x000fe80003800200 */
[----:B------:R-:W-:Y:S05]  /*17c0*/  @P4 BRA `(.L_x_24) ;  /* 0x0000000000044947 */ /* 0x000fea0003800000 */
[----:B------:R-:W-:Y:S05]  /*17d0*/  BPT.TRAP 0x1 ;  /* 0x000000040000795c */ /* 0x000fea0000300000 */
.L_x_24:
[----:B------:R-:W-:Y:S05]  /*17e0*/  BSYNC.RECONVERGENT B0 ;  /* 0x0000000000007941 */ /* 0x000fea0003800200 */
.L_x_23:
[----:B------:R-:W-:Y:S02]  /*17f0*/  UIADD3 UR6, UPT, UPT, UR17, 0x1, URZ ;  /* 0x0000000111067890 */ /* 0x000fe4000fffe0ff */
[----:B------:R-:W-:Y:S02]  /*1800*/  ULEA UR32, UR17, UR4, 0xc ;  /* 0x0000000411207291 */ /* 0x000fe4000f8e60ff */
[----:B------:R-:W-:Y:S02]  /*1810*/  UISETP.NE.AND UP0, UPT, UR6, 0x5, UPT ;  /* 0x000000050600788c */ /* 0x000fe4000bf05270 */
[----:B------:R-:W-:Y:S02]  /*1820*/  UIADD3 UR26, UP1, UPT, UR22, 0x80, URZ ;  /* 0x00000080161a7890 */ /* 0x000fe4000ff3e0ff */
[----:B------:R-:W-:Y:S02]  /*1830*/  USEL UR9, URZ, 0x1, UP0 ;  /* 0x00000001ff097887 */ /* 0x000fe40008000000 */
[----:B------:R-:W-:-:S02]  /*1840*/  USEL UR6, UR6, URZ, UP0 ;  /* 0x000000ff06067287 */ /* 0x000fc40008000000 */
[----:B------:R-:W-:Y:S02]  /*1850*/  UIADD3 UR20, UP0, UPT, UR22, 0x180, URZ ;  /* 0x0000018016147890 */ /* 0x000fe4000ff1e0ff */
[----:B------:R-:W-:Y:S01]  /*1860*/  ULEA UR8, UR6, UR4, 0x3 ;  /* 0x0000000406087291 */ /* 0x000fe2000f8e18ff */
[----:B------:R-:W-:Y:S01]  /*1870*/  LOP3.LUT R15, R15, UR9, RZ, 0x3c, !PT ;  /* 0x000000090f0f7c12 */ /* 0x000fe2000f8e3cff */
[----:B------:R-:W-:Y:S02]  /*1880*/  USHF.L.U32 UR34, UR16, 0x6, URZ ;  /* 0x0000000610227899 */ /* 0x000fe400080006ff */
[----:B------:R-:W-:Y:S01]  /*1890*/  UIADD3.X UR27, UPT, UPT, URZ, UR23, URZ, UP1, !UPT ;  /* 0x00000017ff1b7290 */ /* 0x000fe20008ffe4ff */
[----:B-1----:R-:W-:Y:S01]  /*18a0*/  SHF.L.U32 R2, R15, 0x1f, RZ ;  /* 0x0000001f0f027819 */ /* 0x002fe200000006ff */
[----:B------:R-:W-:Y:S02]  /*18b0*/  UIADD3 UR32, UPT, UPT, UR32, 0x6400, URZ ;  /* 0x0000640020207890 */ /* 0x000fe4000fffe0ff */
[----:B------:R-:W-:Y:S01]  /*18c0*/  UIADD3.X UR21, UPT, UPT, URZ, UR23, URZ, UP0, !UPT ;  /* 0x00000017ff157290 */ /* 0x000fe200087fe4ff */
[----:B------:R1:W1:Y:S01]  /*18d0*/  SYNCS.PHASECHK.TRANS64.TRYWAIT P0, [UR8+0x28], R2 ;  /* 0x00002802ff0075a7 */ /* 0x0002620008001108 */
[----:B------:R-:W-:Y:S01]  /*18e0*/  ULEA UR8, UR17, UR4, 0xe ;  /* 0x0000000411087291 */ /* 0x000fe2000f8e70ff */
[----:B------:R-:W-:Y:S01]  /*18f0*/  UMOV UR18, 0x0 ;  /* 0x0000000000127882 */ /* 0x000fe20000000000 */
[----:B------:R-:W-:-:S02]  /*1900*/  UMOV UR19, 0x10000000 ;  /* 0x1000000000137882 */ /* 0x000fc40000000000 */
[----:B------:R-:W-:Y:S01]  /*1910*/  UIADD3 UR8, UPT, UPT, UR8, 0xb400, URZ ;  /* 0x0000b40008087890 */ /* 0x000fe2000fffe0ff */
[----:B------:R1:W-:Y:S01]  /*1920*/  UTMALDG.3D [UR32], [UR26], desc[UR18] ;  /* 0x000012201a0075b4 */ /* 0x0003e20008011000 */
[----:B------:R-:W-:Y:S01]  /*1930*/  UMOV UR12, UR36 ;  /* 0x00000024000c7c82 */ /* 0x000fe20008000000 */
[----:B------:R-:W-:Y:S01]  /*1940*/  UMOV UR9, UR33 ;  /* 0x0000002100097c82 */ /* 0x000fe20008000000 */
[----:B------:R-:W-:Y:S01]  /*1950*/  UMOV UR10, UR34 ;  /* 0x00000022000a7c82 */ /* 0x000fe20008000000 */
[----:B------:R-:W-:Y:S01]  /*1960*/  UIADD3 UR16, UPT, UPT, UR16, 0x1, URZ ;  /* 0x0000000110107890 */ /* 0x000fe2000fffe0ff */
[----:B------:R-:W-:Y:S01]  /*1970*/  UMOV UR24, UR5 ;  /* 0x0000000500187c82 */ /* 0x000fe20008000000 */
[----:B------:R-:W-:Y:S02]  /*1980*/  UMOV UR17, UR6 ;  /* 0x0000000600117c82 */ /* 0x000fe40008000000 */
[----:B------:R1:W-:Y:S01]  /*1990*/  UTMALDG.3D [UR8], [UR20], desc[UR18] ;  /* 0x00001208140075b4 */ /* 0x0003e20008011000 */
[----:B------:R-:W-:-:S09]  /*19a0*/  UISETP.NE.AND UP0, UPT, UR16, UR5, UPT ;  /* 0x000000051000728c */ /* 0x000fd2000bf05270 */
[----:B------:R-:W-:Y:S05]  /*19b0*/  BRA.U UP0, `(.L_x_25) ;  /* 0xfffffffd00607547 */ /* 0x000fea000b83ffff */
.L_x_20:
[----:B-1----:R-:W-:Y:S01]  /*19c0*/  ULEA UR8, UR6, UR4, 0x3 ;  /* 0x0000000406087291 */ /* 0x002fe2000f8e18ff */
[----:B------:R-:W-:Y:S01]  /*19d0*/  SHF.L.U32 R2, R15, 0x1f, RZ ;  /* 0x0000001f0f027819 */ /* 0x000fe200000006ff */
[----:B------:R-:W-:Y:S01]  /*19e0*/  @!P1 SYNCS.ARRIVE.TRANS64.A1T0 RZ, [UR4+0x98], RZ ;  /* 0x000098ffffff99a7 */ /* 0x000fe20008100004 */
[----:B------:R-:W-:-:S06]  /*19f0*/  UISETP.GT.AND UP0, UPT, UR15, UR14, UPT ;  /* 0x0000000e0f00728c */ /* 0x000fcc000bf04270 */
[----:B--2---:R1:W2:Y:S03]  /*1a00*/  SYNCS.PHASECHK.TRANS64.TRYWAIT P0, [UR8+0x28], R2 ;  /* 0x00002802ff0075a7 */ /* 0x0042a60008001108 */
[----:B------:R-:W-:Y:S05]  /*1a10*/  BRA.U !UP0, `(.L_x_26) ;  /* 0x0000000108ac7547 */ /* 0x000fea000b800000 */
[----:B------:R-:W-:Y:S01]  /*1a20*/  UIADD3 UR21, UPT, UPT, UR7, UR24, URZ ;  /* 0x0000001807157290 */ /* 0x000fe2000fffe0ff */
[----:B------:R-:W-:-:S11]  /*1a30*/  UMOV UR25, UR6 ;  /* 0x0000000600197c82 */ /* 0x000fd60008000000 */
.L_x_31:
[----:B-1----:R-:W-:Y:S01]  /*1a40*/  ULEA UR17, UR25, UR4, 0x3 ;  /* 0x0000000419117291 */ /* 0x002fe2000f8e18ff */
[----:B--2---:R-:W-:Y:S01]  /*1a50*/  @!P5 MOV R3, 0x5000 ;  /* 0x000050000003d802 */ /* 0x004fe20000000f00 */
[----:B--2---:R-:W-:Y:S10]  /*1a60*/  @P0 BRA `(.L_x_27) ;  /* 0x00000000000c0947 */ /* 0x004ff40003800000 */
[----:B------:R-:W-:-:S04]  /*1a70*/  SHF.L.U32 R5, R15, 0x1f, RZ ;  /* 0x0000001f0f057819 */ /* 0x000fc800000006ff */
[----:B------:R-:W2:Y:S02]  /*1a80*/  SYNCS.PHASECHK.TRANS64.TRYWAIT P0, [UR17+0x28], R5 ;  /* 0x00002805ff0075a7 */ /* 0x000ea40008001111 */
[----:B--2---:R-:W-:Y:S05]  /*1a90*/  @!P0 BRA `(.L_x_28) ;  /* 0x0000007400948947 */ /* 0x004fea0003800000 */
.L_x_27:
[----:B------:R2:W-:Y:S01]  /*1aa0*/  @!P5 SYNCS.ARRIVE.TRANS64 RZ, [UR17], R3 ;  /* 0x00000003ffffd9a7 */ /* 0x0005e20008000011 */
[----:B------:R-:W-:Y:S04]  /*1ab0*/  BSSY.RECONVERGENT B0, `(.L_x_29) ;  /* 0x0000003000007945 */ /* 0x000fe80003800200 */
[----:B------:R-:W-:Y:S05]  /*1ac0*/  @P4 BRA `(.L_x_30) ;  /* 0x0000000000044947 */ /* 0x000fea0003800000 */
[----:B------:R-:W-:Y:S05]  /*1ad0*/  BPT.TRAP 0x1 ;  /* 0x000000040000795c */ /* 0x000fea0000300000 */
.L_x_30:
[----:B------:R-:W-:Y:S05]  /*1ae0*/  BSYNC.RECONVERGENT B0 ;  /* 0x0000000000007941 */ /* 0x000fea0003800200 */
.L_x_29:
        /* <DEDUP_REMOVED lines=10> */
[----:B------:R-:W-:Y:S01]  /*1b90*/  UIADD3 UR16, UPT, UPT, UR16, 0x6400, URZ ;  /* 0x0000640010107890 */ /* 0x000fe2000fffe0ff */
[----:B-1----:R-:W-:Y:S01]  /*1ba0*/  SHF.L.U32 R2, R15, 0x1f, RZ ;  /* 0x0000001f0f027819 */ /* 0x002fe200000006ff */
[----:B------:R-:W-:Y:S02]  /*1bb0*/  UIADD3.X UR31, UPT, UPT, URZ, UR23, URZ, UP1, !UPT ;  /* 0x00000017ff1f7290 */ /* 0x000fe40008ffe4ff */
[----:B------:R-:W-:Y:S01]  /*1bc0*/  UIADD3.X UR29, UPT, UPT, URZ, UR23, URZ, UP0, !UPT ;  /* 0x00000017ff1d7290 */ /* 0x000fe200087fe4ff */
[----:B------:R1:W1:Y:S01]  /*1bd0*/  SYNCS.PHASECHK.TRANS64.TRYWAIT P0, [UR8+0x28], R2 ;  /* 0x00002802ff0075a7 */ /* 0x0002620008001108 */
[----:B------:R-:W-:Y:S01]  /*1be0*/  ULEA UR8, UR25, UR4, 0xe ;  /* 0x0000000419087291 */ /* 0x000fe2000f8e70ff */
[----:B------:R-:W-:Y:S01]  /*1bf0*/  UMOV UR26, 0x0 ;  /* 0x00000000001a7882 */ /* 0x000fe20000000000 */
[----:B------:R-:W-:-:S02]  /*1c00*/  UMOV UR27, 0x10000000 ;  /* 0x10000000001b7882 */ /* 0x000fc40000000000 */
[----:B------:R-:W-:Y:S01]  /*1c10*/  UIADD3 UR8, UPT, UPT, UR8, 0xb400, URZ ;  /* 0x0000b40008087890 */ /* 0x000fe2000fffe0ff */
[----:B------:R-:W-:Y:S01]  /*1c20*/  UMOV UR19, UR35 ;  /* 0x0000002300137c82 */ /* 0x000fe20008000000 */
[----:B------:R-:W-:Y:S01]  /*1c30*/  UMOV UR20, UR36 ;  /* 0x0000002400147c82 */ /* 0x000fe20008000000 */
[----:B------:R-:W-:Y:S01]  /*1c40*/  UMOV UR12, UR36 ;  /* 0x00000024000c7c82 */ /* 0x000fe20008000000 */
[----:B------:R-:W-:Y:S01]  /*1c50*/  UMOV UR9, UR17 ;  /* 0x0000001100097c82 */ /* 0x000fe20008000000 */
[----:B------:R-:W-:Y:S01]  /*1c60*/  UMOV UR10, UR18 ;  /* 0x00000012000a7c82 */ /* 0x000fe20008000000 */
[----:B------:R1:W-:Y:S01]  /*1c70*/  UTMALDG.3D [UR16], [UR30], desc[UR26] ;  /* 0x00001a101e0075b4 */ /* 0x0003e20008011000 */
[----:B------:R-:W-:Y:S01]  /*1c80*/  UIADD3 UR24, UPT, UPT, UR24, 0x1, URZ ;  /* 0x0000000118187890 */ /* 0x000fe2000fffe0ff */
[----:B------:R-:W-:-:S03]  /*1c90*/  UMOV UR25, UR6 ;  /* 0x0000000600197c82 */ /* 0x000fc60008000000 */
[----:B------:R-:W-:Y:S01]  /*1ca0*/  UISETP.NE.AND UP0, UPT, UR24, UR21, UPT ;  /* 0x000000151800728c */ /* 0x000fe2000bf05270 */
[----:B------:R1:W-:Y:S08]  /*1cb0*/  UTMALDG.3D [UR8], [UR28], desc[UR26] ;  /* 0x00001a081c0075b4 */ /* 0x0003f00008011000 */
[----:B------:R-:W-:Y:S05]  /*1cc0*/  BRA.U UP0, `(.L_x_31) ;  /* 0xfffffffd005c7547 */ /* 0x000fea000b83ffff */
.L_x_26:
[C---:B-1----:R-:W-:Y:S01]  /*1cd0*/  LEA R2, R14.reuse, UR4, 0x3 ;  /* 0x000000040e027c11 */ /* 0x042fe2000f8e18ff */
[----:B------:R-:W-:Y:S01]  /*1ce0*/  NOP ;  /* 0x0000000000007918 */ /* 0x000fe20000000000 */
[----:B--2---:R-:W-:Y:S02]  /*1cf0*/  SHF.L.U32 R3, R13, 0x1f, RZ ;  /* 0x0000001f0d037819 */ /* 0x004fe400000006ff */
[----:B------:R-:W-:Y:S02]  /*1d00*/  LEA R4, R14, UR4, 0x4 ;  /* 0x000000040e047c11 */ /* 0x000fe4000f8e20ff */
[----:B------:R-:W1:Y:S02]  /*1d10*/  SYNCS.PHASECHK.TRANS64.TRYWAIT P0, [R2+URZ+0xa0], R3 ;  /* 0x0000a003020075a7 */ /* 0x000e6400080011ff */
[----:B-1----:R-:W-:Y:S05]  /*1d20*/  @!P0 BRA `(.L_x_32) ;  /* 0x0000007400088947 */ /* 0x002fea0003800000 */
.L_x_129:
[----:B------:R-:W2:Y:S01]  /*1d30*/  LDS.128 R4, [R4+0x130] ;  /* 0x0001300004047984 */ /* 0x000ea20000000c00 */
[----:B---3--:R-:W-:Y:S01]  /*1d40*/  ISETP.GE.AND P0, PT, R40, 0x1, PT ;  /* 0x000000012800780c */ /* 0x008fe20003f06270 */
[----:B-1----:R-:W-:Y:S01]  /*1d50*/  VIADD R2, R2, 0xb0 ;  /* 0x000000b002027836 */ /* 0x002fe20000000000 */
[----:B------:R-:W-:Y:S01]  /*1d60*/  @!PT LDS RZ, [RZ] ;  /* 0x00000000fffff984 */ /* 0x000fe20000000800 */
[----:B------:R-:W-:Y:S01]  /*1d70*/  @!PT LDS RZ, [RZ] ;  /* 0x00000000fffff984 */ /* 0x000fe20000000800 */
[----:B------:R-:W-:Y:S01]  /*1d80*/  @!PT LDS RZ, [RZ] ;  /* 0x00000000fffff984 */ /* 0x000fe20000000800 */
[----:B------:R-:W-:Y:S01]  /*1d90*/  @!PT LDS RZ, [RZ] ;  /* 0x00000000fffff984 */ /* 0x000fe20000000800 */
[----:B------:R1:W-:Y:S06]  /*1da0*/  MEMBAR.ALL.CTA ;  /* 0x0000000000007992 */ /* 0x0003ec0000008000 */
[----:B-1----:R-:W1:Y:S01]  /*1db0*/  FENCE.VIEW.ASYNC.S ;  /* 0x00000000000073c6 */ /* 0x002e620000000000 */
[----:B------:R-:W-:-:S04]  /*1dc0*/  PRMT R2, RZ, 0x654, R2 ;  /* 0x00000654ff027816 */ /* 0x000fc80000000002 */
[----:B-1----:R1:W-:Y:S01]  /*1dd0*/  SYNCS.ARRIVE.TRANS64.RED.A1T0 RZ, [R2+URZ], RZ ;  /* 0x000000ff02ff79a7 */ /* 0x0023e200081004ff */
[----:B--2---:R-:W-:-:S13]  /*1de0*/  LOP3.LUT P2, RZ, R6, 0x1, RZ, 0xc0, !PT ;  /* 0x0000000106ff7812 */ /* 0x004fda000784c0ff */
[----:B------:R-:W-:Y:S01]  /*1df0*/  @P2 SHF.R.U32.HI R3, RZ, 0x10, R5 ;  /* 0x00000010ff032819 */ /* 0x000fe20000011605 */
[----:B------:R-:W-:Y:S01]  /*1e00*/  VOTEU.ANY UP0, P2 ;  /* 0x0000000000ff7886 */ /* 0x000fe20001000100 */
[----:B------:R-:W-:Y:S02]  /*1e10*/  @P2 MOV R11, R4 ;  /* 0x00000004000b2202 */ /* 0x000fe40000000f00 */
[----:B------:R-:W-:Y:S02]  /*1e20*/  @P2 R2UR.BROADCAST UR8, R3 ;  /* 0x00000000030822ca */ /* 0x000fe400008e0000 */
[----:B------:R-:W-:-:S11]  /*1e30*/  @P2 LOP3.LUT R8, R5, 0xffff, RZ, 0xc0, !PT ;  /* 0x0000ffff05082812 */ /* 0x000fd600078ec0ff */
[----:B------:R-:W-:Y:S01]  /*1e40*/  @UP0 UMOV UR36, UR8 ;  /* 0x0000000800240c82 */ /* 0x000fe20008000000 */
[----:B-1----:R-:W-:Y:S05]  /*1e50*/  @!P0 BRA `(.L_x_33) ;  /* 0x0000000000b88947 */ /* 0x002fea0003800000 */
[----:B------:R-:W4:Y:S01]  /*1e60*/  LDC.64 R4, c[0x0][0xb18] ;  /* 0x0002c600ff047b82 */ /* 0x000f220000000a00 */
[----:B------:R-:W-:-:S07]  /*1e70*/  ISETP.NE.AND P3, PT, R40, 0x1, PT ;  /* 0x000000012800780c */ /* 0x000fce0003f65270 */
[----:B------:R-:W1:Y:S08]  /*1e80*/  LDC.64 R6, c[0x0][0xb10] ;  /* 0x0002c400ff067b82 */ /* 0x000e700000000a00 */
[----:B------:R-:W2:Y:S08]  /*1e90*/  LDC R16, c[0x0][0xb20] ;  /* 0x0002c800ff107b82 */ /* 0x000eb00000000800 */
[----:B------:R-:W3:Y:S01]  /*1ea0*/  LDC R18, c[0x0][0xb0c] ;  /* 0x0002c300ff127b82 */ /* 0x000ee20000000800 */
[----:B----4-:R-:W-:Y:S01]  /*1eb0*/  IMAD.HI.U32 R17, R0, R5, RZ ;  /* 0x0000000500117227 */ /* 0x010fe200078e00ff */
[----:B------:R-:W-:-:S03]  /*1ec0*/  ISETP.NE.AND P0, PT, R4, 0x1, PT ;  /* 0x000000010400780c */ /* 0x000fc60003f05270 */
[----:B------:R-:W-:-:S03]  /*1ed0*/  IMAD.HI.U32 R5, R8, R5, RZ ;  /* 0x0000000508057227 */ /* 0x000fc600078e00ff */
[----:B------:R-:W4:Y:S01]  /*1ee0*/  LDC.64 R2, c[0x0][0xb28] ;  /* 0x0002ca00ff027b82 */ /* 0x000f220000000a00 */
[----:B-1----:R-:W-:-:S04]  /*1ef0*/  IMAD.HI.U32 R20, R9, R6, RZ ;  /* 0x0000000609147227 */ /* 0x002fc800078e00ff */
[----:B------:R-:W-:Y:S01]  /*1f00*/  IMAD.HI.U32 R22, R11, R6, RZ ;  /* 0x000000060b167227 */ /* 0x000fe200078e00ff */
[----:B------:R-:W-:Y:S02]  /*1f10*/  SHF.R.U32.HI R20, RZ, R7, R20 ;  /* 0x00000007ff147219 */ /* 0x000fe40000011614 */
[-C--:B--2---:R-:W-:Y:S02]  /*1f20*/  SHF.R.U32.HI R17, RZ, R16.reuse, R17 ;  /* 0x00000010ff117219 */ /* 0x084fe40000011611 */
[----:B------:R-:W-:Y:S02]  /*1f30*/  SHF.R.U32.HI R5, RZ, R16, R5 ;  /* 0x00000010ff057219 */ /* 0x000fe40000011605 */
[----:B------:R-:W-:Y:S02]  /*1f40*/  SEL R17, R0, R17, !P0 ;  /* 0x0000001100117207 */ /* 0x000fe40004000000 */
[----:B------:R-:W-:Y:S02]  /*1f50*/  SHF.R.U32.HI R22, RZ, R7, R22 ;  /* 0x00000007ff167219 */ /* 0x000fe40000011616 */
[----:B---3--:R-:W-:-:S02]  /*1f60*/  ISETP.NE.AND P1, PT, R18, 0x1, PT ;  /* 0x000000011200780c */ /* 0x008fc40003f25270 */
[----:B------:R-:W-:Y:S02]  /*1f70*/  SEL R5, R8, R5, !P0 ;  /* 0x0000000508057207 */ /* 0x000fe40004000000 */
[----:B------:R-:W-:Y:S02]  /*1f80*/  SEL R19, R9, R20, !P1 ;  /* 0x0000001409137207 */ /* 0x000fe40004800000 */
[----:B------:R-:W-:Y:S01]  /*1f90*/  SEL R7, R11, R22, !P1 ;  /* 0x000000160b077207 */ /* 0x000fe20004800000 */
[----:B----4-:R-:W-:-:S04]  /*1fa0*/  IMAD.HI.U32 R20, R17, R2, RZ ;  /* 0x0000000211147227 */ /* 0x010fc800078e00ff */
[----:B------:R-:W-:Y:S01]  /*1fb0*/  IMAD.HI.U32 R6, R19, R2, RZ ;  /* 0x0000000213067227 */ /* 0x000fe200078e00ff */
[----:B------:R-:W-:-:S04]  /*1fc0*/  @P3 SHF.R.U32.HI R17, RZ, R3, R20 ;  /* 0x00000003ff113219 */ /* 0x000fc80000011614 */
[----:B------:R-:W-:Y:S01]  /*1fd0*/  @P3 SHF.R.U32.HI R19, RZ, R3, R6 ;  /* 0x00000003ff133219 */ /* 0x000fe20000011606 */
[----:B------:R-:W-:-:S04]  /*1fe0*/  IMAD R17, R40, R17, RZ ;  /* 0x0000001128117224 */ /* 0x000fc800078e02ff */
[----:B------:R-:W-:Y:S01]  /*1ff0*/  IMAD R6, R40, R19, RZ ;  /* 0x0000001328067224 */ /* 0x000fe200078e02ff */
[C---:B------:R-:W-:Y:S02]  /*2000*/  ISETP.GE.AND P0, PT, R5.reuse, R17, PT ;  /* 0x000000110500720c */ /* 0x040fe40003f06270 */
[----:B------:R-:W-:Y:S02]  /*2010*/  IADD3 R17, PT, PT, -R5, RZ, RZ ;  /* 0x000000ff05117210 */ /* 0x000fe40007ffe1ff */
[----:B------:R-:W-:Y:S01]  /*2020*/  ISETP.GE.OR P0, PT, R7, R6, P0 ;  /* 0x000000060700720c */ /* 0x000fe20000706670 */
[----:B------:R-:W-:-:S04]  /*2030*/  IMAD.HI.U32 R6, R5, R2, RZ ;  /* 0x0000000205067227 */ /* 0x000fc800078e00ff */
[----:B------:R-:W-:Y:S01]  /*2040*/  IMAD R8, R4, R17, R8 ;  /* 0x0000001104087224 */ /* 0x000fe200078e0208 */
[----:B------:R-:W-:-:S04]  /*2050*/  SHF.R.U32.HI R6, RZ, R3, R6 ;  /* 0x00000003ff067219 */ /* 0x000fc80000011606 */
[----:B------:R-:W-:-:S03]  /*2060*/  SEL R6, R5, R6, !P3 ;  /* 0x0000000605067207 */ /* 0x000fc60005800000 */
[----:B------:R-:W-:-:S04]  /*2070*/  @!P0 IMAD.HI.U32 R16, R7, R2, RZ ;  /* 0x0000000207108227 */ /* 0x000fc800078e00ff */
[----:B------:R-:W-:Y:S01]  /*2080*/  IMAD.MOV R2, RZ, RZ, -R6 ;  /* 0x000000ffff027224 */ /* 0x000fe200078e0a06 */
[----:B------:R-:W-:-:S03]  /*2090*/  @!P0 SHF.R.U32.HI R16, RZ, R3, R16 ;  /* 0x00000003ff108219 */ /* 0x000fc60000011610 */
[----:B------:R-:W-:Y:S01]  /*20a0*/  IMAD R2, R40, R2, R5 ;  /* 0x0000000228027224 */ /* 0x000fe200078e0205 */
        /* <DEDUP_REMOVED lines=9> */
.L_x_33:
[----:B------:R-:W1:Y:S02]  /*2140*/  LDCU UR8, c[0x0][0xb30] ;  /* 0x00016600ff0877ac */ /* 0x000e640008000800 */
[----:B-1----:R-:W-:-:S09]  /*2150*/  UISETP.NE.AND UP0, UPT, UR8, 0x1, UPT ;  /* 0x000000010800788c */ /* 0x002fd2000bf05270 */
[----:B------:R-:W-:Y:S05]  /*2160*/  BRA.U UP0, `(.L_x_34) ;  /* 0x0000000100407547 */ /* 0x000fea000b800000 */
[----:B------:R-:W1:Y:S08]  /*2170*/  LDC.64 R4, c[0x0][0xb10] ;  /* 0x0002c400ff047b82 */ /* 0x000e700000000a00 */
[----:B------:R-:W2:Y:S08]  /*2180*/  LDC.64 R2, c[0x0][0xb18] ;  /* 0x0002c600ff027b82 */ /* 0x000eb00000000a00 */
[----:B------:R-:W3:Y:S08]  /*2190*/  LDC R6, c[0x0][0xb20] ;  /* 0x0002c800ff067b82 */ /* 0x000ef00000000800 */
[----:B------:R-:W4:Y:S01]  /*21a0*/  LDC R16, c[0x0][0xb0c] ;  /* 0x0002c300ff107b82 */ /* 0x000f220000000800 */
[----:B-1----:R-:W-:-:S05]  /*21b0*/  IMAD.HI.U32 R4, R11, R4, RZ ;  /* 0x000000040b047227 */ /* 0x002fca00078e00ff */
[----:B------:R-:W-:Y:S01]  /*21c0*/  SHF.R.U32.HI R4, RZ, R5, R4 ;  /* 0x00000005ff047219 */ /* 0x000fe20000011604 */
[----:B--2---:R-:W-:Y:S01]  /*21d0*/  IMAD.HI.U32 R3, R8, R3, RZ ;  /* 0x0000000308037227 */ /* 0x004fe200078e00ff */
[----:B------:R-:W-:-:S04]  /*21e0*/  ISETP.NE.AND P0, PT, R2, 0x1, PT ;  /* 0x000000010200780c */ /* 0x000fc80003f05270 */
[----:B---3--:R-:W-:-:S04]  /*21f0*/  SHF.R.U32.HI R3, RZ, R6, R3 ;  /* 0x00000006ff037219 */ /* 0x008fc80000011603 */
[----:B------:R-:W-:Y:S02]  /*2200*/  SEL R3, R8, R3, !P0 ;  /* 0x0000000308037207 */ /* 0x000fe40004000000 */
[----:B----4-:R-:W-:-:S04]  /*2210*/  ISETP.NE.AND P1, PT, R16, 0x1, PT ;  /* 0x000000011000780c */ /* 0x010fc80003f25270 */
[----:B------:R-:W-:-:S05]  /*2220*/  SEL R4, R11, R4, !P1 ;  /* 0x000000040b047207 */ /* 0x000fca0004800000 */
[----:B------:R-:W-:Y:S02]  /*2230*/  IMAD.IADD R5, R3, 0x1, -R4 ;  /* 0x0000000103057824 */ /* 0x000fe400078e0a04 */
[----:B------:R-:W-:Y:S02]  /*2240*/  IMAD.IADD R3, R4, 0x1, -R3 ;  /* 0x0000000104037824 */ /* 0x000fe400078e0a03 */
[----:B------:R-:W-:Y:S02]  /*2250*/  IMAD R11, R5, R16, R11 ;  /* 0x00000010050b7224 */ /* 0x000fe400078e020b */
[----:B------:R-:W-:-:S07]  /*2260*/  IMAD R8, R3, R2, R8 ;  /* 0x0000000203087224 */ /* 0x000fce00078e0208 */
.L_x_34:
[----:B------:R-:W-:Y:S01]  /*2270*/  VIADD R14, R14, 0x1 ;  /* 0x000000010e0e7836 */ /* 0x000fe20000000000 */
[----:B------:R-:W-:Y:S01]  /*2280*/  PLOP3.LUT P1, PT, PT, PT, PT, 0x80, 0x8 ;  /* 0x000000000008781c */ /* 0x000fe20003f2f070 */
[----:B------:R-:W-:Y:S02]  /*2290*/  IMAD.IADD R21, R11, 0x1, R90 ;  /* 0x000000010b157824 */ /* 0x000fe400078e025a */
[----:B------:R-:W-:Y:S01]  /*22a0*/  IMAD.IADD R20, R8, 0x1, R83 ;  /* 0x0000000108147824 */ /* 0x000fe200078e0253 */
[----:B------:R-:W-:-:S04]  /*22b0*/  ISETP.NE.AND P0, PT, R14, 0x2, PT ;  /* 0x000000020e00780c */ /* 0x000fc80003f05270 */
[----:B------:R-:W-:Y:S02]  /*22c0*/  SEL R2, RZ, 0x1, P0 ;  /* 0x00000001ff027807 */ /* 0x000fe40000000000 */
[----:B------:R-:W-:Y:S02]  /*22d0*/  SEL R14, R14, RZ, P0 ;  /* 0x000000ff0e0e7207 */ /* 0x000fe40000000000 */
[----:B------:R-:W-:Y:S01]  /*22e0*/  LOP3.LUT R13, R13, R2, RZ, 0x3c, !PT ;  /* 0x000000020d0d7212 */ /* 0x000fe200078e3cff */
[----:B------:R-:W-:Y:S06]  /*22f0*/  @P2 BRA `(.L_x_35) ;  /* 0xfffffff000982947 */ /* 0x000fec000383ffff */
[----:B------:R-:W-:Y:S01]  /*2300*/  UIADD3 UR4, UPT, UPT, UR4, 0x28, URZ ;  /* 0x0000002804047890 */ /* 0x000fe2000fffe0ff */
[----:B------:R-:W-:-:S03]  /*2310*/  SHF.L.U32 R3, R15, 0x1f, RZ ;  /* 0x0000001f0f037819 */ /* 0x000fc600000006ff */
[----:B------:R-:W-:-:S09]  /*2320*/  ULEA UR5, UR6, UR4, 0x3 ;  /* 0x0000000406057291 */ /* 0x000fd2000f8e18ff */
[----:B------:R-:W1:Y:S02]  /*2330*/  SYNCS.PHASECHK.TRANS64.TRYWAIT P0, [UR5], R3 ;  /* 0x00000003ff0075a7 */ /* 0x000e640008001105 */
[----:B-1----:R-:W-:Y:S05]  /*2340*/  @!P0 BRA `(.L_x_36) ;  /* 0x0000006c00948947 */ /* 0x002fea0003800000 */
.L_x_131:
[----:B------:R-:W-:-:S04]  /*2350*/  UIADD3 UR6, UPT, UPT, UR6, 0x1, URZ ;  /* 0x0000000106067890 */ /* 0x000fc8000fffe0ff */
[----:B------:R-:W-:-:S04]  /*2360*/  UISETP.NE.AND UP0, UPT, UR6, 0x5, UPT ;  /* 0x000000050600788c */ /* 0x000fc8000bf05270 */
[----:B------:R-:W-:Y:S02]  /*2370*/  USEL UR7, URZ, 0x1, UP0 ;  /* 0x00000001ff077887 */ /* 0x000fe40008000000 */
[----:B------:R-:W-:-:S04]  /*2380*/  USEL UR6, UR6, URZ, UP0 ;  /* 0x000000ff06067287 */ /* 0x000fc80008000000 */
[----:B------:R-:W-:Y:S01]  /*2390*/  ULEA UR5, UR6, UR4, 0x3 ;  /* 0x0000000406057291 */ /* 0x000fe2000f8e18ff */
[----:B------:R-:W-:-:S04]  /*23a0*/  LOP3.LUT R2, R15, UR7, RZ, 0x3c, !PT ;  /* 0x000000070f027c12 */ /* 0x000fc8000f8e3cff */
[----:B-1----:R-:W-:-:S04]  /*23b0*/  SHF.L.U32 R3, R2, 0x1f, RZ ;  /* 0x0000001f02037819 */ /* 0x002fc800000006ff */
[----:B------:R-:W1:Y:S02]  /*23c0*/  SYNCS.PHASECHK.TRANS64.TRYWAIT P0, [UR5], R3 ;  /* 0x00000003ff0075a7 */ /* 0x000e640008001105 */
[----:B-1----:R-:W-:Y:S05]  /*23d0*/  @!P0 BRA `(.L_x_37) ;  /* 0x0000006c00888947 */ /* 0x002fea0003800000 */
.L_x_133:
        /* <DEDUP_REMOVED lines=9> */
.L_x_135:
        /* <DEDUP_REMOVED lines=9> */
.L_x_137:
[----:B------:R-:W-:-:S04]  /*2500*/  UIADD3 UR6, UPT, UPT, UR6, 0x1, URZ ;  /* 0x0000000106067890 */ /* 0x000fc8000fffe0ff */
[----:B------:R-:W-:-:S04]  /*2510*/  UISETP.NE.AND UP0, UPT, UR6, 0x5, UPT ;  /* 0x000000050600788c */ /* 0x000fc8000bf05270 */
[----:B------:R-:W-:Y:S02]  /*2520*/  USEL UR5, URZ, 0x1, UP0 ;  /* 0x00000001ff057887 */ /* 0x000fe40008000000 */
[----:B------:R-:W-:-:S04]  /*2530*/  USEL UR6, UR6, URZ, UP0 ;  /* 0x000000ff06067287 */ /* 0x000fc80008000000 */
[----:B------:R-:W-:Y:S01]  /*2540*/  ULEA UR6, UR6, UR4, 0x3 ;  /* 0x0000000406067291 */ /* 0x000fe2000f8e18ff */
[----:B-1----:R-:W-:-:S04]  /*2550*/  LOP3.LUT R3, R2, UR5, RZ, 0x3c, !PT ;  /* 0x0000000502037c12 */ /* 0x002fc8000f8e3cff */
[----:B------:R-:W-:Y:S01]  /*2560*/  SHF.L.U32 R3, R3, 0x1f, RZ ;  /* 0x0000001f03037819 */ /* 0x000fe200000006ff */
[----:B----4-:R-:W-:-:S07]  /*2570*/  IMAD.U32 R0, RZ, RZ, UR6 ;  /* 0x00000006ff007e24 */ /* 0x010fce000f8e00ff */
.L_x_40:
[----:B-1----:R1:W2:Y:S02]  /*2580*/  SYNCS.PHASECHK.TRANS64.TRYWAIT P0, [R0+URZ], R3 ;  /* 0x00000003000075a7 */ /* 0x0022a400080011ff */
[----:B--2---:R-:W-:Y:S05]  /*2590*/  @!P0 NANOSLEEP.SYNCS 0x989680 ;  /* 0x009896800000895d */ /* 0x004fea0003900000 */
[----:B------:R-:W2:Y:S02]  /*25a0*/  @!P0 SYNCS.PHASECHK.TRANS64 P0, [R0+URZ], R3 ;  /* 0x00000003000085a7 */ /* 0x000ea400080010ff */
[----:B--2---:R-:W-:Y:S05]  /*25b0*/  @P0 EXIT ;  /* 0x000000000000094d */ /* 0x004fea0003800000 */
[----:B------:R-:W-:Y:S05]  /*25c0*/  BRA `(.L_x_40) ;  /* 0xfffffffc00ec7947 */ /* 0x000fea000383ffff */
.L_x_17:
[----:B------:R-:W-:-:S04]  /*25d0*/  UISETP.NE.AND UP1, UPT, UR37, URZ, UPT ;  /* 0x000000ff2500728c */ /* 0x000fc8000bf25270 */
[----:B------:R-:W-:-:S09]  /*25e0*/  UISETP.NE.OR UP1, UPT, UR8, 0x1, UP1 ;  /* 0x000000010800788c */ /* 0x000fd20008f25670 */
[----:B------:R-:W-:Y:S05]  /*25f0*/  BRA.U UP1, `(.L_x_41) ;  /* 0x0000000501487547 */ /* 0x000fea000b800000 */
[----:B------:R-:W-:Y:S01]  /*2600*/  ISETP.NE.AND P2, PT, R2, RZ, PT ;  /* 0x000000ff0200720c */ /* 0x000fe20003f45270 */
[----:B------:R-:W-:Y:S01]  /*2610*/  IMAD.MOV.U32 R12, RZ, RZ, 0x1 ;  /* 0x00000001ff0c7424 */ /* 0x000fe200078e00ff */
[----:B------:R-:W-:Y:S02]  /*2620*/  CS2R R10, SRZ ;  /* 0x00000000000a7805 */ /* 0x000fe4000001ff00 */
[----:B------:R-:W-:Y:S01]  /*2630*/  CS2R R8, SRZ ;  /* 0x0000000000087805 */ /* 0x000fe2000001ff00 */
[----:B------:R-:W-:Y:S01]  /*2640*/  UMOV UR4, 0x400 ;  /* 0x0000040000047882 */ /* 0x000fe20000000000 */
[----:B------:R-:W-:Y:S01]  /*2650*/  UMOV UR6, URZ ;  /* 0x000000ff00067c82 */ /* 0x000fe20008000000 */
[----:B------:R-:W-:-:S12]  /*2660*/  ULEA UR37, UR37, UR4, 0x18 ;  /* 0x0000000425257291 */ /* 0x000fd8000f8ec0ff */
.L_x_45:
[----:B------:R-:W-:Y:S02]  /*2670*/  LEA R0, R8, UR37, 0x3 ;  /* 0x0000002508007c11 */ /* 0x000fe4000f8e18ff */
[----:B------:R-:W-:-:S03]  /*2680*/  SHF.L.U32 R5, R9, 0x1f, RZ ;  /* 0x0000001f09057819 */ /* 0x000fc600000006ff */
[----:B------:R-:W-:Y:S01]  /*2690*/  VIADD R4, R0, 0x110 ;  /* 0x0000011000047836 */ /* 0x000fe20000000000 */
[----:B------:R-:W1:Y:S02]  /*26a0*/  SYNCS.PHASECHK.TRANS64.TRYWAIT P0, [R0+URZ+0x100], R5 ;  /* 0x00010005000075a7 */ /* 0x000e6400080011ff */
[----:B-1----:R-:W-:Y:S05]  /*26b0*/  @!P0 BRA `(.L_x_42) ;  /* 0x0000006c00188947 */ /* 0x002fea0003800000 */
.L_x_138:
[----:B------:R-:W-:Y:S01]  /*26c0*/  ULEA UR5, UR6, UR37, 0x3 ;  /* 0x0000002506057291 */ /* 0x000fe2000f8e18ff */
[----:B------:R-:W-:Y:S02]  /*26d0*/  PRMT R4, RZ, 0x654, R4 ;  /* 0x00000654ff047816 */ /* 0x000fe40000000004 */
[----:B-1----:R-:W-:Y:S01]  /*26e0*/  SHF.L.U32 R5, R12, 0x1f, RZ ;  /* 0x0000001f0c057819 */ /* 0x002fe200000006ff */
[----:B------:R-:W-:Y:S01]  /*26f0*/  UIADD3 UR4, UPT, UPT, UR5, 0xa0, URZ ;  /* 0x000000a005047890 */ /* 0x000fe2000fffe0ff */
[----:B------:R1:W-:Y:S05]  /*2700*/  SYNCS.ARRIVE.TRANS64.RED.A1T0 RZ, [R4+URZ], RZ ;  /* 0x000000ff04ff79a7 */ /* 0x0003ea00081004ff */
[----:B------:R-:W-:Y:S01]  /*2710*/  IMAD.U32 R7, RZ, RZ, UR4 ;  /* 0x00000004ff077e24 */ /* 0x000fe2000f8e00ff */
[----:B------:R-:W2:Y:S04]  /*2720*/  SYNCS.PHASECHK.TRANS64.TRYWAIT P0, [UR5+0xb0], R5 ;  /* 0x0000b005ff0075a7 */ /* 0x000ea80008001105 */
[----:B------:R-:W-:Y:S01]  /*2730*/  PRMT R6, R2, 0x654, R7 ;  /* 0x0000065402067816 */ /* 0x000fe20000000007 */
[----:B-1----:R-:W-:Y:S01]  /*2740*/  @!P2 IMAD.MOV.U32 R4, RZ, RZ, 0x10 ;  /* 0x00000010ff04a424 */ /* 0x002fe200078e00ff */
[----:B--2---:R-:W-:Y:S06]  /*2750*/  @!P0 BRA `(.L_x_43) ;  /* 0x0000006c00048947 */ /* 0x004fec0003800000 */
.L_x_140:
[----:B------:R-:W-:Y:S01]  /*2760*/  ULEA UR4, UR6, UR37, 0x4 ;  /* 0x0000002506047291 */ /* 0x000fe2000f8e20ff */
[----:B------:R-:W-:Y:S01]  /*2770*/  SEL R3, R6, R3, !P2 ;  /* 0x0000000306037207 */ /* 0x000fe20005000000 */
[----:B------:R-:W-:Y:S01]  /*2780*/  UIADD3 UR5, UPT, UPT, UR5, 0xa0, URZ ;  /* 0x000000a005057890 */ /* 0x000fe2000fffe0ff */
[----:B-1----:R-:W-:Y:S01]  /*2790*/  LEA R0, R11, UR37, 0x3 ;  /* 0x000000250b007c11 */ /* 0x002fe2000f8e18ff */
[----:B------:R-:W-:Y:S01]  /*27a0*/  UIADD3 UR4, UPT, UPT, UR4, 0x130, URZ ;  /* 0x0000013004047890 */ /* 0x000fe2000fffe0ff */
[----:B------:R-:W-:Y:S01]  /*27b0*/  SHF.L.U32 R5, R10, 0x1f, RZ ;  /* 0x0000001f0a057819 */ /* 0x000fe200000006ff */
[----:B------:R1:W-:Y:S01]  /*27c0*/  @!P2 SYNCS.ARRIVE.TRANS64.RED RZ, [R3+URZ], R4 ;  /* 0x0000000403ffa9a7 */ /* 0x0003e200080004ff */
[----:B------:R-:W-:Y:S01]  /*27d0*/  UIADD3 UR6, UPT, UPT, UR6, 0x1, URZ ;  /* 0x0000000106067890 */ /* 0x000fe2000fffe0ff */
[----:B------:R-:W-:-:S03]  /*27e0*/  VIADD R8, R8, 0x1 ;  /* 0x0000000108087836 */ /* 0x000fc60000000000 */
[----:B------:R-:W-:Y:S02]  /*27f0*/  UISETP.NE.AND UP0, UPT, UR6, 0x2, UPT ;  /* 0x000000020600788c */ /* 0x000fe4000bf05270 */
[----:B------:R-:W-:Y:S06]  /*2800*/  UGETNEXTWORKID.BROADCAST [UR4], [UR5] ;  /* 0x00000000040073ca */ /* 0x000fec0008000100 */
[----:B------:R-:W-:Y:S01]  /*2810*/  USEL UR4, URZ, 0x1, UP0 ;  /* 0x00000001ff047887 */ /* 0x000fe20008000000 */
[----:B------:R-:W-:Y:S01]  /*2820*/  ISETP.NE.AND P0, PT, R8, 0x2, PT ;  /* 0x000000020800780c */ /* 0x000fe20003f05270 */
[----:B------:R-:W-:Y:S01]  /*2830*/  USEL UR6, UR6, URZ, UP0 ;  /* 0x000000ff06067287 */ /* 0x000fe20008000000 */
[----:B------:R-:W2:Y:S03]  /*2840*/  SYNCS.PHASECHK.TRANS64.TRYWAIT P1, [R0+URZ+0xa0], R5 ;  /* 0x0000a005000075a7 */ /* 0x000ea600080211ff */
[----:B------:R-:W-:Y:S01]  /*2850*/  LOP3.LUT R12, R12, UR4, RZ, 0x3c, !PT ;  /* 0x000000040c0c7c12 */ /* 0x000fe2000f8e3cff */
[----:B-12---:R-:W-:Y:S07]  /*2860*/  @!P1 BRA `(.L_x_44) ;  /* 0x0000006800d89947 */ /* 0x006fee0003800000 */
.L_x_141:
[C---:B------:R-:W-:Y:S01]  /*2870*/  LEA R4, R11.reuse, UR37, 0x4 ;  /* 0x000000250b047c11 */ /* 0x040fe2000f8e20ff */
[----:B-1----:R-:W-:Y:S01]  /*2880*/  VIADD R0, R0, 0xb0 ;  /* 0x000000b000007836 */ /* 0x002fe20000000000 */
[----:B------:R-:W-:Y:S01]  /*2890*/  SEL R8, R8, RZ, P0 ;  /* 0x000000ff08087207 */ /* 0x000fe20000000000 */
[----:B------:R-:W-:-:S03]  /*28a0*/  VIADD R11, R11, 0x1 ;  /* 0x000000010b0b7836 */ /* 0x000fc60000000000 */
[----:B------:R-:W1:Y:S01]  /*28b0*/  LDS.128 R4, [R4+0x130] ;  /* 0x0001300004047984 */ /* 0x000e620000000c00 */
[----:B------:R-:W-:Y:S02]  /*28c0*/  PRMT R0, RZ, 0x654, R0 ;  /* 0x00000654ff007816 */ /* 0x000fe40000000000 */
[C---:B------:R-:W-:Y:S01]  /*28d0*/  ISETP.NE.AND P1, PT, R11.reuse, 0x2, PT ;  /* 0x000000020b00780c */ /* 0x040fe20003f25270 */
[----:B------:R-:W-:Y:S01]  /*28e0*/  @!PT LDS RZ, [RZ] ;  /* 0x00000000fffff984 */ /* 0x000fe20000000800 */
[----:B------:R-:W-:Y:S01]  /*28f0*/  @!PT LDS RZ, [RZ] ;  /* 0x00000000fffff984 */ /* 0x000fe20000000800 */
[----:B------:R-:W-:Y:S01]  /*2900*/  @!PT LDS RZ, [RZ] ;  /* 0x00000000fffff984 */ /* 0x000fe20000000800 */
[----:B------:R-:W-:Y:S01]  /*2910*/  @!PT LDS RZ, [RZ] ;  /* 0x00000000fffff984 */ /* 0x000fe20000000800 */
[----:B------:R2:W-:Y:S06]  /*2920*/  MEMBAR.ALL.CTA ;  /* 0x0000000000007992 */ /* 0x0005ec0000008000 */
[----:B--2---:R-:W2:Y:S01]  /*2930*/  FENCE.VIEW.ASYNC.S ;  /* 0x00000000000073c6 */ /* 0x004ea20000000000 */
[----:B------:R-:W-:Y:S01]  /*2940*/  SEL R11, R11, RZ, P1 ;  /* 0x000000ff0b0b7207 */ /* 0x000fe20000800000 */
[----:B--2---:R2:W-:Y:S01]  /*2950*/  SYNCS.ARRIVE.TRANS64.RED.A1T0 RZ, [R0+URZ], RZ ;  /* 0x000000ff00ff79a7 */ /* 0x0045e200081004ff */
[----:B-1----:R-:W-:-:S02]  /*2960*/  LOP3.LUT P3, RZ, R6, 0x1, RZ, 0xc0, !PT ;  /* 0x0000000106ff7812 */ /* 0x002fc4000786c0ff */
[----:B------:R-:W-:-:S04]  /*2970*/  SEL R5, RZ, 0x1, P1 ;  /* 0x00000001ff057807 */ /* 0x000fc80000800000 */
[----:B------:R-:W-:Y:S02]  /*2980*/  LOP3.LUT R10, R10, R5, RZ, 0x3c, !PT ;  /* 0x000000050a0a7212 */ /* 0x000fe400078e3cff */
[----:B--2---:R-:W-:-:S04]  /*2990*/  SEL R0, RZ, 0x1, P0 ;  /* 0x00000001ff007807 */ /* 0x004fc80000000000 */
[----:B------:R-:W-:Y:S01]  /*29a0*/  LOP3.LUT R9, R9, R0, RZ, 0x3c, !PT ;  /* 0x0000000009097212 */ /* 0x000fe200078e3cff */
[----:B------:R-:W-:Y:S06]  /*29b0*/  @P3 BRA `(.L_x_45) ;  /* 0xfffffffc002c3947 */ /* 0x000fec000383ffff */
[----:B------:R-:W-:Y:S01]  /*29c0*/  ULEA UR5, UR6, UR37, 0x3 ;  /* 0x0000002506057291 */ /* 0x000fe2000f8e18ff */
[----:B------:R-:W-:-:S08]  /*29d0*/  SHF.L.U32 R3, R12, 0x1f, RZ ;  /* 0x0000001f0c037819 */ /* 0x000fd000000006ff */
[----:B------:R-:W1:Y:S02]  /*29e0*/  SYNCS.PHASECHK.TRANS64 P0, [UR5+0xb0], R3 ;  /* 0x0000b003ff0075a7 */ /* 0x000e640008001005 */
[----:B-1----:R-:W-:Y:S05]  /*29f0*/  @P0 BRA `(.L_x_46) ;  /* 0x0000000000080947 */ /* 0x002fea0003800000 */
[----:B------:R-:W1:Y:S02]  /*2a00*/  SYNCS.PHASECHK.TRANS64.TRYWAIT P0, [UR5+0xb0], R3 ;  /* 0x0000b003ff0075a7 */ /* 0x000e640008001105 */
[----:B-1----:R-:W-:Y:S05]  /*2a10*/  @!P0 BRA `(.L_x_47) ;  /* 0x0000006800808947 */ /* 0x002fea0003800000 */
.L_x_46:
[----:B------:R-:W-:-:S04]  /*2a20*/  UIADD3 UR4, UPT, UPT, UR6, 0x1, URZ ;  /* 0x0000000106047890 */ /* 0x000fc8000fffe0ff */
[----:B------:R-:W-:-:S04]  /*2a30*/  UISETP.NE.AND UP0, UPT, UR4, 0x2, UPT ;  /* 0x000000020400788c */ /* 0x000fc8000bf05270 */
[----:B------:R-:W-:Y:S02]  /*2a40*/  USEL UR7, URZ, 0x1, UP0 ;  /* 0x00000001ff077887 */ /* 0x000fe40008000000 */
[----:B------:R-:W-:-:S04]  /*2a50*/  USEL UR4, UR4, URZ, UP0 ;  /* 0x000000ff04047287 */ /* 0x000fc80008000000 */
[----:B------:R-:W-:Y:S01]  /*2a60*/  ULEA UR4, UR4, UR37, 0x3 ;  /* 0x0000002504047291 */ /* 0x000fe2000f8e18ff */
[----:B-1----:R-:W-:-:S04]  /*2a70*/  LOP3.LUT R3, R12, UR7, RZ, 0x3c, !PT ;  /* 0x000000070c037c12 */ /* 0x002fc8000f8e3cff */
[----:B------:R-:W-:-:S04]  /*2a80*/  SHF.L.U32 R0, R3, 0x1f, RZ ;  /* 0x0000001f03007819 */ /* 0x000fc800000006ff */
[----:B------:R-:W1:Y:S02]  /*2a90*/  SYNCS.PHASECHK.TRANS64 P0, [UR4+0xb0], R0 ;  /* 0x0000b000ff0075a7 */ /* 0x000e640008001004 */
[----:B-1----:R-:W-:Y:S05]  /*2aa0*/  @P0 EXIT ;  /* 0x000000000000094d */ /* 0x002fea0003800000 */
[----:B------:R-:W-:Y:S02]  /*2ab0*/  SHF.L.U32 R3, R3, 0x1f, RZ ;  /* 0x0000001f03037819 */ /* 0x000fe400000006ff */
[----:B------:R-:W-:-:S07]  /*2ac0*/  MOV R0, UR4 ;  /* 0x0000000400007c02 */ /* 0x000fce0008000f00 */
.L_x_48:
[----:B-1----:R1:W2:Y:S02]  /*2ad0*/  SYNCS.PHASECHK.TRANS64.TRYWAIT P0, [R0+URZ+0xb0], R3 ;  /* 0x0000b003000075a7 */ /* 0x0022a400080011ff */
[----:B--2---:R-:W-:Y:S05]  /*2ae0*/  @!P0 NANOSLEEP.SYNCS 0x989680 ;  /* 0x009896800000895d */ /* 0x004fea0003900000 */
[----:B------:R-:W2:Y:S02]  /*2af0*/  @!P0 SYNCS.PHASECHK.TRANS64 P0, [R0+URZ+0xb0], R3 ;  /* 0x0000b003000085a7 */ /* 0x000ea400080010ff */
[----:B--2---:R-:W-:Y:S05]  /*2b00*/  @P0 EXIT ;  /* 0x000000000000094d */ /* 0x004fea0003800000 */
[----:B------:R-:W-:Y:S05]  /*2b10*/  BRA `(.L_x_48) ;  /* 0xfffffffc00ec7947 */ /* 0x000fea000383ffff */
.L_x_41:
[----:B------:R-:W-:-:S09]  /*2b20*/  UISETP.NE.AND UP1, UPT, UR8, URZ, UPT ;  /* 0x000000ff0800728c */ /* 0x000fd2000bf25270 */
[----:B------:R-:W-:Y:S05]  /*2b30*/  BRA.U UP1, `(.L_x_49) ;  /* 0x0000000d01947547 */ /* 0x000fea000b800000 */
[----:B------:R-:W-:Y:S01]  /*2b40*/  UMOV UR4, 0x40 ;  /* 0x0000004000047882 */ /* 0x000fe20000000000 */
[----:B------:R-:W-:Y:S01]  /*2b50*/  NOP ;  /* 0x0000000000007918 */ /* 0x000fe20000000000 */
[----:B------:R-:W-:Y:S01]  /*2b60*/  ULEA UR4, UR37, UR4, 0x18 ;  /* 0x0000000425047291 */ /* 0x000fe2000f8ec0ff */
[----:B------:R-:W-:Y:S02]  /*2b70*/  UMOV UR5, 0x400 ;  /* 0x0000040000057882 */ /* 0x000fe40000000000 */
[----:B------:R-:W-:-:S06]  /*2b80*/  ULEA UR37, UR37, UR5, 0x18 ;  /* 0x0000000525257291 */ /* 0x000fcc000f8ec0ff */
[----:B------:R-:W1:Y:S02]  /*2b90*/  LDS.U8 R0, [UR4+0x1c] ;  /* 0x00001c04ff007984 */ /* 0x000e640008000000 */
[----:B-1----:R-:W-:-:S13]  /*2ba0*/  ISETP.NE.AND P0, PT, R0, RZ, PT ;  /* 0x000000ff0000720c */ /* 0x002fda0003f05270 */
[----:B------:R-:W-:Y:S05]  /*2bb0*/  @P0 BRA `(.L_x_50) ;  /* 0x0000000000580947 */ /* 0x000fea0003800000 */
[----:B------:R-:W-:-:S13]  /*2bc0*/  ELECT P0, URZ, PT ;  /* 0x0000000000ff782f */ /* 0x000fda0003800000 */
[----:B------:R-:W-:Y:S05]  /*2bd0*/  @!P0 BRA `(.L_x_51) ;  /* 0x0000000000608947 */ /* 0x000fea0003800000 */
[----:B------:R-:W-:Y:S01]  /*2be0*/  UMOV UR5, 0x10 ;  /* 0x0000001000057882 */ /* 0x000fe20000000000 */
[----:B------:R-:W-:Y:S01]  /*2bf0*/  HFMA2 R0, -RZ, RZ, 0, 5.9604644775390625e-08 ;  /* 0x00000001ff007431 */ /* 0x000fe200000001ff */
[----:B------:R-:W-:-:S03]  /*2c00*/  MOV R2, 0xffff ;  /* 0x0000ffff00027802 */ /* 0x000fc60000000f00 */
[----:B------:R-:W-:Y:S04]  /*2c10*/  DEPBAR.LE SB1, 0x36 ;  /* 0x00009d800000791a */ /* 0x000fe80000000000 */
[----:B------:R-:W1:Y:S02]  /*2c20*/  UTCATOMSWS.FIND_AND_SET.ALIGN UP0, UR5, UR5 ;  /* 0x00000005000575e3 */ /* 0x000e640008000800 */
[----:B-1----:R-:W-:Y:S01]  /*2c30*/  MOV R3, UR5 ;  /* 0x0000000500037c02 */ /* 0x002fe20008000f00 */
[----:B------:R-:W-:Y:S06]  /*2c40*/  BRA.U UP0, `(.L_x_52) ;  /* 0x0000000100187547 */ /* 0x000fec000b800000 */
.L_x_53:
[----:B------:R-:W-:Y:S05]  /*2c50*/  NANOSLEEP 0x64 ;  /* 0x000000640000795d */ /* 0x000fea0003800000 */
[----:B------:R-:W-:-:S05]  /*2c60*/  UMOV UR5, 0x10 ;  /* 0x0000001000057882 */ /* 0x000fca0000000000 */
[----:B------:R-:W-:Y:S04]  /*2c70*/  DEPBAR.LE SB1, 0x36 ;  /* 0x00009d800000791a */ /* 0x000fe80000000000 */
[----:B------:R-:W1:Y:S02]  /*2c80*/  UTCATOMSWS.FIND_AND_SET.ALIGN UP0, UR5, UR5 ;  /* 0x00000005000575e3 */ /* 0x000e640008000800 */
[----:B-1----:R-:W-:Y:S01]  /*2c90*/  MOV R3, UR5 ;  /* 0x0000000500037c02 */ /* 0x002fe20008000f00 */
[----:B------:R-:W-:Y:S05]  /*2ca0*/  BRA.U !UP0, `(.L_x_53) ;  /* 0xfffffffd08e87547 */ /* 0x000fea000b83ffff */
.L_x_52:
[-C--:B------:R-:W-:Y:S02]  /*2cb0*/  SHF.L.U32 R2, R2, R3.reuse, RZ ;  /* 0x0000000302027219 */ /* 0x080fe400000006ff */
[----:B------:R-:W-:Y:S01]  /*2cc0*/  SHF.L.U32 R0, R0, R3, RZ ;  /* 0x0000000300007219 */ /* 0x000fe200000006ff */
[----:B------:R-:W-:Y:S02]  /*2cd0*/  IMAD.SHL.U32 R3, R3, 0x20, RZ ;  /* 0x0000002003037824 */ /* 0x000fe400078e00ff */
[----:B------:R1:W-:Y:S04]  /*2ce0*/  ATOMS.OR RZ, [UR4+0x14], R2 ;  /* 0x00001402ffff798c */ /* 0x0003e8000b000004 */
[----:B------:R1:W-:Y:S04]  /*2cf0*/  ATOMS.OR RZ, [UR4+0x18], R0 ;  /* 0x00001800ffff798c */ /* 0x0003e8000b000004 */
[----:B------:R1:W-:Y:S01]  /*2d00*/  STS [UR37+0x150], R3 ;  /* 0x00015003ff007988 */ /* 0x0003e20008000825 */
[----:B------:R-:W-:Y:S05]  /*2d10*/  BRA `(.L_x_51) ;  /* 0x0000000000107947 */ /* 0x000fea0003800000 */
.L_x_50:
[----:B------:R-:W-:Y:S02]  /*2d20*/  MOV R0, 0xffffffff ;  /* 0xffffffff00007802 */ /* 0x000fe40000000f00 */
[----:B------:R-:W-:-:S03]  /*2d30*/  MOV R2, 0x2d60 ;  /* 0x00002d6000027802 */ /* 0x000fc60000000f00 */
[----:B------:R1:W-:Y:S04]  /*2d40*/  STS [UR37+0x150], R0 ;  /* 0x00015000ff007988 */ /* 0x0003e80008000825 */
[----:B-1-3-5:R-:W-:Y:S05]  /*2d50*/  CALL.REL.NOINC `($__internal_1_$__cuda_sm10x_tcgen05_guardrail_trap_phase_invalid_during_alloc) ;  /* 0x0000006c00c47944 */ /* 0x02afea0003c00000 */
.L_x_51:
[----:B------:R-:W-:Y:S05]  /*2d60*/  WARPSYNC.ALL ;  /* 0x0000000000007948 */ /* 0x000fea0003800000 */
[----:B------:R-:W2:Y:S01]  /*2d70*/  S2UR UR6, SR_CgaCtaId ;  /* 0x00000000000679c3 */ /* 0x000ea20000008800 */
[----:B------:R-:W-:Y:S01]  /*2d80*/  UMOV UR4, 0x400 ;  /* 0x0000040000047882 */ /* 0x000fe20000000000 */
[----:B------:R-:W-:-:S06]  /*2d90*/  NOP ;  /* 0x0000000000007918 */ /* 0x000fcc0000000000 */
[----:B------:R-:W-:Y:S06]  /*2da0*/  BAR.ARV 0x6, 0xa0 ;  /* 0x0182800000007b1d */ /* 0x000fec0000002000 */
[----:B------:R-:W4:Y:S01]  /*2db0*/  LDCU UR7, c[0x0][0x38c] ;  /* 0x00007180ff0777ac */ /* 0x000f220008000800 */
[----:B------:R-:W-:Y:S01]  /*2dc0*/  IMAD.MOV.U32 R11, RZ, RZ, 0x1 ;  /* 0x00000001ff0b7424 */ /* 0x000fe200078e00ff */
[----:B------:R-:W-:Y:S01]  /*2dd0*/  CS2R R8, SRZ ;  /* 0x0000000000087805 */ /* 0x000fe2000001ff00 */
[----:B------:R-:W-:Y:S01]  /*2de0*/  IMAD.MOV.U32 R10, RZ, RZ, RZ ;  /* 0x000000ffff0a7224 */ /* 0x000fe200078e00ff */
[----:B------:R-:W-:Y:S01]  /*2df0*/  UMOV UR18, URZ ;  /* 0x000000ff00127c82 */ /* 0x000fe20008000000 */
[----:B------:R-:W-:Y:S01]  /*2e00*/  UMOV UR17, URZ ;  /* 0x000000ff00117c82 */ /* 0x000fe20008000000 */
[----:B------:R-:W-:Y:S01]  /*2e10*/  UMOV UR22, 0x0 ;  /* 0x0000000000167882 */ /* 0x000fe20000000000 */
[----:B------:R-:W-:Y:S01]  /*2e20*/  UMOV UR23, 0x44004a0 ;  /* 0x044004a000177882 */ /* 0x000fe20000000000 */
[----:B------:R-:W-:Y:S01]  /*2e30*/  UMOV UR20, 0x0 ;  /* 0x0000000000147882 */ /* 0x000fe20000000000 */
[----:B------:R-:W-:Y:S01]  /*2e40*/  UMOV UR21, 0x44004a0 ;  /* 0x044004a000157882 */ /* 0x000fe20000000000 */
[----:B--2---:R-:W-:Y:S01]  /*2e50*/  ULEA UR6, UR6, UR4, 0x18 ;  /* 0x0000000406067291 */ /* 0x004fe2000f8ec0ff */
[----:B------:R-:W2:Y:S03]  /*2e60*/  LDCU UR4, c[0x0][0x38c] ;  /* 0x00007180ff0477ac */ /* 0x000ea60008000800 */
[----:B------:R-:W-:-:S02]  /*2e70*/  UIADD3 UR11, UPT, UPT, UR6, 0x6400, URZ ;  /* 0x00006400060b7890 */ /* 0x000fc4000fffe0ff */
[----:B----4-:R-:W-:-:S03]  /*2e80*/  UIADD3 UR7, UPT, UPT, UR7, 0x3f, URZ ;  /* 0x0000003f07077890 */ /* 0x010fc6000fffe0ff */
[----:B-1----:R-:W1:Y:S01]  /*2e90*/  LDS R0, [UR6+0x150] ;  /* 0x00015006ff007984 */ /* 0x002e620008000800 */
[----:B------:R-:W-:Y:S02]  /*2ea0*/  UIADD3 UR12, UPT, UPT, UR6, 0xb400, URZ ;  /* 0x0000b400060c7890 */ /* 0x000fe4000fffe0ff */
[----:B------:R-:W-:Y:S02]  /*2eb0*/  USHF.R.S32.HI UR5, URZ, 0x1f, UR7 ;  /* 0x0000001fff057899 */ /* 0x000fe40008011407 */
[----:B------:R-:W-:Y:S02]  /*2ec0*/  USHF.R.U32.HI UR11, URZ, 0x4, UR11 ;  /* 0x00000004ff0b7899 */ /* 0x000fe4000801160b */
[----:B------:R-:W-:Y:S02]  /*2ed0*/  ULEA.HI UR5, UR5, UR7, URZ, 0x6 ;  /* 0x0000000705057291 */ /* 0x000fe4000f8f30ff */
[----:B------:R-:W-:Y:S02]  /*2ee0*/  USHF.R.U32.HI UR12, URZ, 0x4, UR12 ;  /* 0x00000004ff0c7899 */ /* 0x000fe4000801160c */
[----:B------:R-:W-:-:S02]  /*2ef0*/  USHF.R.S32.HI UR5, URZ, 0x6, UR5 ;  /* 0x00000006ff057899 */ /* 0x000fc40008011405 */
[----:B------:R-:W-:Y:S02]  /*2f00*/  ULOP3.LUT UR11, UR11, 0x3fff, URZ, 0xc0, !UPT ;  /* 0x00003fff0b0b7892 */ /* 0x000fe4000f8ec0ff */
[----:B------:R-:W-:Y:S02]  /*2f10*/  UISETP.LT.AND UP0, UPT, UR5, 0x1, UPT ;  /* 0x000000010500788c */ /* 0x000fe4000bf01270 */
[----:B------:R-:W-:Y:S02]  /*2f20*/  ULOP3.LUT UR12, UR12, 0x3fff, URZ, 0xc0, !UPT ;  /* 0x00003fff0c0c7892 */ /* 0x000fe4000f8ec0ff */
[----:B------:R-:W-:Y:S02]  /*2f30*/  USEL UR10, UR5, 0x1, !UP0 ;  /* 0x00000001050a7887 */ /* 0x000fe4000c000000 */
[----:B------:R-:W-:Y:S02]  /*2f40*/  ULOP3.LUT UR11, UR11, 0x10000, URZ, 0xfc, !UPT ;  /* 0x000100000b0b7892 */ /* 0x000fe4000f8efcff */
[----:B------:R-:W-:-:S02]  /*2f50*/  ULOP3.LUT UR12, UR12, 0x10000, URZ, 0xfc, !UPT ;  /* 0x000100000c0c7892 */ /* 0x000fc4000f8efcff */
[----:B------:R-:W-:Y:S02]  /*2f60*/  UIADD3 UR10, UPT, UPT, -UR10, URZ, URZ ;  /* 0x000000ff0a0a7290 */ /* 0x000fe4000fffe1ff */
[----:B--2---:R-:W-:Y:S01]  /*2f70*/  UISETP.GE.AND UP3, UPT, UR4, 0x1, UPT ;  /* 0x000000010400788c */ /* 0x004fe2000bf66270 */
[----:B-1----:R-:W-:-:S15]  /*2f80*/  R2UR UR19, R0 ;  /* 0x00000000001372ca */ /* 0x002fde00000e0000 */
.L_x_60:
[----:B------:R-:W-:Y:S02]  /*2f90*/  LEA R0, R10, UR6, 0x3 ;  /* 0x000000060a007c11 */ /* 0x000fe4000f8e18ff */
[----:B------:R-:W-:Y:S02]  /*2fa0*/  SHF.L.U32 R5, R9, 0x1f, RZ ;  /* 0x0000001f09057819 */ /* 0x000fe400000006ff */
[----:B------:R-:W-:Y:S01]  /*2fb0*/  PLOP3.LUT P0, PT, PT, PT, UP3, 0x80, 0x8 ;  /* 0x000000000008781c */ /* 0x000fe20003f0f038 */
[----:B------:R-:W-:Y:S01]  /*2fc0*/  VIADD R3, R0, 0xb0 ;  /* 0x000000b000037836 */ /* 0x000fe20000000000 */
[----:B-1----:R-:W1:Y:S02]  /*2fd0*/  SYNCS.PHASECHK.TRANS64.TRYWAIT P1, [R0+URZ+0xa0], R5 ;  /* 0x0000a005000075a7 */ /* 0x002e6400080211ff */
[----:B-1--4-:R-:W-:Y:S09]  /*2fe0*/  @!P1 BRA `(.L_x_54) ;  /* 0x0000006400249947 */ /* 0x012ff20003800000 */
.L_x_143:
[----:B------:R-:W-:Y:S01]  /*2ff0*/  LEA R4, R10, UR6, 0x4 ;  /* 0x000000060a047c11 */ /* 0x000fe2000f8e20ff */
[----:B------:R-:W-:Y:S01]  /*3000*/  @UP3 ULEA UR4, UR17, UR6, 0x3 ;  /* 0x0000000611043291 */ /* 0x000fe2000f8e18ff */
[----:B------:R-:W-:Y:S01]  /*3010*/  PLOP3.LUT P2, PT, PT, PT, PT, 0x80, 0x8 ;  /* 0x000000000008781c */ /* 0x000fe20003f4f070 */
[----:B------:R-:W-:Y:S01]  /*3020*/  ULEA UR8, UR18, UR6, 0x3 ;  /* 0x0000000612087291 */ /* 0x000fe2000f8e18ff */
[----:B------:R-:W-:Y:S02]  /*3030*/  PRMT R3, RZ, 0x654, R3 ;  /* 0x00000654ff037816 */ /* 0x000fe40000000003 */
[----:B-1----:R-:W1:Y:S01]  /*3040*/  LDS.128 R4, [R4+0x130] ;  /* 0x0001300004047984 */ /* 0x002e620000000c00 */
[----:B------:R-:W-:Y:S02]  /*3050*/  @P0 SHF.L.U32 R2, R8, 0x1f, RZ ;  /* 0x0000001f08020819 */ /* 0x000fe400000006ff */
[----:B------:R-:W-:Y:S01]  /*3060*/  SHF.L.U32 R0, R11, 0x1f, RZ ;  /* 0x0000001f0b007819 */ /* 0x000fe200000006ff */
[----:B------:R-:W-:Y:S01]  /*3070*/  @!PT LDS RZ, [RZ] ;  /* 0x00000000fffff984 */ /* 0x000fe20000000800 */
[----:B------:R-:W-:Y:S01]  /*3080*/  @!PT LDS RZ, [RZ] ;  /* 0x00000000fffff984 */ /* 0x000fe20000000800 */
[----:B------:R-:W-:Y:S01]  /*3090*/  @!PT LDS RZ, [RZ] ;  /* 0x00000000fffff984 */ /* 0x000fe20000000800 */
[----:B------:R-:W-:Y:S01]  /*30a0*/  @!PT LDS RZ, [RZ] ;  /* 0x00000000fffff984 */ /* 0x000fe20000000800 */
[----:B------:R2:W-:Y:S06]  /*30b0*/  MEMBAR.ALL.CTA ;  /* 0x0000000000007992 */ /* 0x0005ec0000008000 */
[----:B--2---:R-:W2:Y:S02]  /*30c0*/  FENCE.VIEW.ASYNC.S ;  /* 0x00000000000073c6 */ /* 0x004ea40000000000 */
[----:B--2---:R2:W-:Y:S01]  /*30d0*/  SYNCS.ARRIVE.TRANS64.RED.A1T0 RZ, [R3+URZ], RZ ;  /* 0x000000ff03ff79a7 */ /* 0x0045e200081004ff */
[----:B------:R2:W4:Y:S01]  /*30e0*/  @P0 SYNCS.PHASECHK.TRANS64.TRYWAIT P2, [UR4], R2 ;  /* 0x00000002ff0005a7 */ /* 0x0005220008041104 */
[----:B------:R-:W-:Y:S01]  /*30f0*/  ULEA.HI UR4, UR18, UR18, URZ, 0x1 ;  /* 0x0000001212047291 */ /* 0x000fe2000f8f08ff */
[----:B-1----:R-:W-:-:S03]  /*3100*/  LOP3.LUT P1, RZ, R6, 0x1, RZ, 0xc0, !PT ;  /* 0x0000000106ff7812 */ /* 0x002fc6000782c0ff */
[----:B------:R-:W-:Y:S02]  /*3110*/  USHF.L.U32 UR9, UR4, 0x7, URZ ;  /* 0x0000000704097899 */ /* 0x000fe400080006ff */
[----:B------:R-:W-:Y:S02]  /*3120*/  ULOP3.LUT UR4, UR4, 0xffe, URZ, 0xc0, !UPT ;  /* 0x00000ffe04047892 */ /* 0x000fe4000f8ec0ff */
[----:B------:R-:W-:Y:S02]  /*3130*/  ULOP3.LUT UR9, UR9, 0xffffff00, URZ, 0xc0, !UPT ;  /* 0xffffff0009097892 */ /* 0x000fe4000f8ec0ff */
[----:B------:R-:W-:Y:S02]  /*3140*/  UIADD3 UR4, UPT, UPT, -UR4, UR18, URZ ;  /* 0x0000001204047290 */ /* 0x000fe4000fffe1ff */
[----:B------:R-:W-:Y:S01]  /*3150*/  UIADD3 UR9, UPT, UPT, UR19, UR9, URZ ;  /* 0x0000000913097290 */ /* 0x000fe2000fffe0ff */
[----:B------:R-:W1:Y:S03]  /*3160*/  SYNCS.PHASECHK.TRANS64.TRYWAIT P0, [UR8+0xe0], R0 ;  /* 0x0000e000ff0075a7 */ /* 0x000e660008001108 */
[----:B------:R-:W-:Y:S01]  /*3170*/  ULEA UR9, UR4, UR9, 0x14 ;  /* 0x0000000904097291 */ /* 0x000fe2000f8ea0ff */
[----:B-12-4-:R-:W-:Y:S11]  /*3180*/  @!P0 BRA `(.L_x_55) ;  /* 0x0000006000d08947 */ /* 0x016ff60003800000 */
.L_x_145:
[----:B------:R-:W-:Y:S01]  /*3190*/  IADD3 R10, PT, PT, R10, 0x1, RZ ;  /* 0x000000010a0a7810 */ /* 0x000fe20007ffe0ff */
[----:B------:R-:W-:Y:S06]  /*31a0*/  BRA.U !UP3, `(.L_x_56) ;  /* 0x000000010b987547 */ /* 0x000fec000b800000 */
[----:B------:R-:W-:Y:S01]  /*31b0*/  UPLOP3.LUT UP4, UPT, UPT, UPT, UPT, 0x40, 0x4 ;  /* 0x000000000004789c */ /* 0x000fe20003f8e870 */
[----:B------:R-:W-:Y:S01]  /*31c0*/  UMOV UR16, UR10 ;  /* 0x0000000a00107c82 */ /* 0x000fe20008000000 */
[----:B------:R-:W-:Y:S01]  /*31d0*/  UMOV UR15, UR5 ;  /* 0x00000005000f7c82 */ /* 0x000fe20008000000 */
[----:B------:R-:W-:-:S08]  /*31e0*/  UMOV UR14, UR17 ;  /* 0x00000011000e7c82 */ /* 0x000fd00008000000 */
.L_x_59:
[----:B------:R-:W-:Y:S02]  /*31f0*/  UIADD3 UR16, UPT, UPT, UR16, 0x1, URZ ;  /* 0x0000000110107890 */ /* 0x000fe4000fffe0ff */
[----:B--2---:R-:W-:Y:S02]  /*3200*/  ULEA UR7, UR14, UR6, 0x3 ;  /* 0x000000060e077291 */ /* 0x004fe4000f8e18ff */
[----:B------:R-:W-:Y:S01]  /*3210*/  UISETP.NE.AND UP0, UPT, UR16, URZ, UPT ;  /* 0x000000ff1000728c */ /* 0x000fe2000bf05270 */
[----:B----4-:R-:W-:Y:S10]  /*3220*/  @P2 BRA `(.L_x_57) ;  /* 0x00000000000c2947 */ /* 0x010ff40003800000 */
[----:B-1----:R-:W-:Y:S04]  /*3230*/  SHF.L.U32 R3, R8, 0x1f, RZ ;  /* 0x0000001f08037819 */ /* 0x002fe800000006ff */
[----:B------:R-:W1:Y:S02]  /*3240*/  SYNCS.PHASECHK.TRANS64.TRYWAIT P0, [UR7], R3 ;  /* 0x00000003ff0075a7 */ /* 0x000e640008001107 */
[----:B-1----:R-:W-:Y:S05]  /*3250*/  @!P0 BRA `(.L_x_58) ;  /* 0x0000006000b48947 */ /* 0x002fea0003800000 */
.L_x_57:
[----:B------:R-:W-:Y:S01]  /*3260*/  UISETP.NE.AND UP1, UPT, UR15, 0x1, UPT ;  /* 0x000000010f00788c */ /* 0x000fe2000bf25270 */
[----:B------:R-:W-:Y:S01]  /*3270*/  PLOP3.LUT P2, PT, PT, PT, PT, 0x80, 0x8 ;  /* 0x000000000008781c */ /* 0x000fe20003f4f070 */
[----:B------:R-:W-:Y:S02]  /*3280*/  UIADD3 UR17, UPT, UPT, UR14, 0x1, URZ ;  /* 0x000000010e117890 */ /* 0x000fe4000fffe0ff */
[----:B------:R-:W-:Y:S02]  /*3290*/  ULEA UR24, UR14, UR12, 0xa ;  /* 0x0000000c0e187291 */ /* 0x000fe4000f8e50ff */
[----:B------:R-:W-:Y:S01]  /*32a0*/  UISETP.NE.AND UP2, UPT, UR17, 0x5, UPT ;  /* 0x000000051100788c */ /* 0x000fe2000bf45270 */
[----:B------:R-:W-:Y:S01]  /*32b0*/  PLOP3.LUT P0, PT, PT, PT, UP1, 0x80, 0x8 ;  /* 0x000000000008781c */ /* 0x000fe20003f0f018 */
[----:B------:R-:W-:Y:S02]  /*32c0*/  ULEA UR26, UR14, UR11, 0x8 ;  /* 0x0000000b0e1a7291 */ /* 0x000fe4000f8e40ff */
[----:B------:R-:W-:Y:S02]  /*32d0*/  USEL UR13, URZ, 0x1, UP2 ;  /* 0x00000001ff0d7887 */ /* 0x000fe40009000000 */
[----:B------:R-:W-:Y:S02]  /*32e0*/  USEL UR17, UR17, URZ, UP2 ;  /* 0x000000ff11117287 */ /* 0x000fe40009000000 */
[----:B------:R-:W-:Y:S02]  /*32f0*/  UIADD3 UR30, UPT, UPT, UR24, 0x2, URZ ;  /* 0x00000002181e7890 */ /* 0x000fe4000fffe0ff */
[----:B------:R-:W-:Y:S01]  /*3300*/  @UP1 ULEA UR4, UR17, UR6, 0x3 ;  /* 0x0000000611041291 */ /* 0x000fe2000f8e18ff */
[----:B------:R-:W-:Y:S01]  /*3310*/  LOP3.LUT R8, R8, UR13, RZ, 0x3c, !PT ;  /* 0x0000000d08087c12 */ /* 0x000fe2000f8e3cff */
[----:B------:R-:W-:Y:S02]  /*3320*/  UIADD3 UR28, UPT, UPT, UR26, 0x2, URZ ;  /* 0x000000021a1c7890 */ /* 0x000fe4000fffe0ff */
[----:B------:R-:W-:Y:S01]  /*3330*/  UIADD3 UR7, UPT, UPT, UR7, 0x28, URZ ;  /* 0x0000002807077890 */ /* 0x000fe2000fffe0ff */
[----:B-1----:R-:W-:Y:S01]  /*3340*/  @P0 SHF.L.U32 R0, R8, 0x1f, RZ ;  /* 0x0000001f08000819 */ /* 0x002fe200000006ff */
[----:B------:R-:W-:Y:S01]  /*3350*/  UMOV UR25, 0x80004020 ;  /* 0x8000402000197882 */ /* 0x000fe20000000000 */
[----:B------:R-:W-:Y:S01]  /*3360*/  UMOV UR27, 0x80004020 ;  /* 0x80004020001b7882 */ /* 0x000fe20000000000 */
[----:B------:R-:W-:Y:S01]  /*3370*/  UMOV UR31, 0x80004020 ;  /* 0x80004020001f7882 */ /* 0x000fe20000000000 */
[----:B------:R2:W4:Y:S01]  /*3380*/  @P0 SYNCS.PHASECHK.TRANS64.TRYWAIT P2, [UR4], R0 ;  /* 0x00000000ff0005a7 */ /* 0x0005220008041104 */
[----:B------:R-:W-:Y:S01]  /*3390*/  UIADD3 UR15, UPT, UPT, UR15, -0x1, URZ ;  /* 0xffffffff0f0f7890 */ /* 0x000fe2000fffe0ff */
[----:B------:R2:W-:Y:S01]  /*33a0*/  UTCIMMA gdesc[UR26], gdesc[UR24], tmem[UR9], tmem[UR22], idesc[UR23], UP4 ;  /* 0x00ff16181a0075ea */ /* 0x0005e2000a000109 */
[----:B------:R-:W-:Y:S01]  /*33b0*/  UPLOP3.LUT UP4, UPT, UPT, UPT, UPT, 0x80, 0x8 ;  /* 0x000000000008789c */ /* 0x000fe20003f8f070 */
[----:B------:R-:W-:Y:S01]  /*33c0*/  UMOV UR29, 0x80004020 ;  /* 0x80004020001d7882 */ /* 0x000fe20000000000 */
[----:B------:R-:W-:Y:S01]  /*33d0*/  UMOV UR14, UR17 ;  /* 0x00000011000e7c82 */ /* 0x000fe20008000000 */
[----:B------:R2:W-:Y:S01]  /*33e0*/  UTCIMMA gdesc[UR28], gdesc[UR30], tmem[UR9], tmem[UR20], idesc[UR21], UPT ;  /* 0x00ff141e1c0075ea */ /* 0x0005e2000b800109 */
[----:B------:R2:W-:Y:S01]  /*33f0*/  UTCBAR [UR7], URZ ;  /* 0x000000ff070073e9 */ /* 0x0005e200080000ff */
[----:B------:R-:W-:Y:S06]  /*3400*/  BRA.U UP0, `(.L_x_59) ;  /* 0xfffffffd00787547 */ /* 0x000fec000b83ffff */
.L_x_56:
[----:B------:R-:W-:Y:S01]  /*3410*/  UIADD3 UR18, UPT, UPT, UR18, 0x1, URZ ;  /* 0x0000000112127890 */ /* 0x000fe2000fffe0ff */
[C---:B------:R-:W-:Y:S01]  /*3420*/  ISETP.NE.AND P0, PT, R10.reuse, 0x2, PT ;  /* 0x000000020a00780c */ /* 0x040fe20003f05270 */
[----:B------:R-:W-:Y:S02]  /*3430*/  UIADD3 UR8, UPT, UPT, UR8, 0xc0, URZ ;  /* 0x000000c008087890 */ /* 0x000fe4000fffe0ff */
[----:B------:R-:W-:Y:S01]  /*3440*/  UISETP.NE.AND UP0, UPT, UR18, 0x4, UPT ;  /* 0x000000041200788c */ /* 0x000fe2000bf05270 */
[----:B-12---:R-:W-:Y:S02]  /*3450*/  SEL R0, RZ, 0x1, P0 ;  /* 0x00000001ff007807 */ /* 0x006fe40000000000 */
[----:B------:R-:W-:Y:S01]  /*3460*/  SEL R10, R10, RZ, P0 ;  /* 0x000000ff0a0a7207 */ /* 0x000fe20000000000 */
[----:B------:R-:W-:Y:S01]  /*3470*/  USEL UR4, URZ, 0x1, UP0 ;  /* 0x00000001ff047887 */ /* 0x000fe20008000000 */
[----:B------:R-:W-:Y:S01]  /*3480*/  LOP3.LUT R9, R9, R0, RZ, 0x3c, !PT ;  /* 0x0000000009097212 */ /* 0x000fe200078e3cff */
[----:B------:R-:W-:Y:S01]  /*3490*/  USEL UR18, UR18, URZ, UP0 ;  /* 0x000000ff12127287 */ /* 0x000fe20008000000 */
[----:B------:R1:W-:Y:S03]  /*34a0*/  UTCBAR [UR8], URZ ;  /* 0x000000ff080073e9 */ /* 0x0003e600080000ff */
[----:B------:R-:W-:Y:S01]  /*34b0*/  LOP3.LUT R11, R11, UR4, RZ, 0x3c, !PT ;  /* 0x000000040b0b7c12 */ /* 0x000fe2000f8e3cff */
[----:B------:R-:W-:Y:S07]  /*34c0*/  @P1 BRA `(.L_x_60) ;  /* 0xfffffff800b01947 */ /* 0x000fee000383ffff */
[----:B------:R-:W2:Y:S01]  /*34d0*/  S2UR UR4, SR_CgaCtaId ;  /* 0x00000000000479c3 */ /* 0x000ea20000008800 */
[----:B------:R-:W-:Y:S01]  /*34e0*/  ELECT P0, URZ, PT ;  /* 0x0000000000ff782f */ /* 0x000fe20003800000 */
[----:B------:R-:W-:Y:S01]  /*34f0*/  IMAD.MOV.U32 R0, RZ, RZ, 0x1 ;  /* 0x00000001ff007424 */ /* 0x000fe200078e00ff */
[----:B------:R-:W-:Y:S01]  /*3500*/  UIADD3 UR6, UPT, UPT, UR6, 0xe0, URZ ;  /* 0x000000e006067890 */ /* 0x000fe2000fffe0ff */
[----:B------:R-:W-:Y:S01]  /*3510*/  SHF.L.U32 R3, R11, 0x1f, RZ ;  /* 0x0000001f0b037819 */ /* 0x000fe200000006ff */
[----:B------:R-:W-:-:S03]  /*3520*/  UMOV UR5, 0x40 ;  /* 0x0000004000057882 */ /* 0x000fc60000000000 */
[----:B------:R-:W-:Y:S01]  /*3530*/  UVIRTCOUNT.DEALLOC.SMPOOL 0x80 ;  /* 0x000000800000784c */ /* 0x000fe20000000000 */
[----:B--2---:R-:W-:Y:S02]  /*3540*/  ULEA UR4, UR4, UR5, 0x18 ;  /* 0x0000000504047291 */ /* 0x004fe4000f8ec0ff */
[----:B------:R-:W-:-:S07]  /*3550*/  ULEA UR5, UR18, UR6, 0x3 ;  /* 0x0000000612057291 */ /* 0x000fce000f8e18ff */
[----:B------:R2:W-:Y:S02]  /*3560*/  @P0 STS.U8 [UR4+0x1c], R0 ;  /* 0x00001c00ff000988 */ /* 0x0005e40008000004 */
[----:B------:R-:W3:Y:S02]  /*3570*/  SYNCS.PHASECHK.TRANS64.TRYWAIT P0, [UR5], R3 ;  /* 0x00000003ff0075a7 */ /* 0x000ee40008001105 */
[----:B--23--:R-:W-:Y:S05]  /*3580*/  @!P0 BRA `(.L_x_61) ;  /* 0x0000006000008947 */ /* 0x00cfea0003800000 */
.L_x_148:
[----:B------:R-:W-:-:S04]  /*3590*/  UIADD3 UR7, UPT, UPT, UR18, 0x1, URZ ;  /* 0x0000000112077890 */ /* 0x000fc8000fffe0ff */
[----:B------:R-:W-:-:S04]  /*35a0*/  UISETP.NE.AND UP0, UPT, UR7, 0x4, UPT ;  /* 0x000000040700788c */ /* 0x000fc8000bf05270 */
[----:B-1----:R-:W-:Y:S02]  /*35b0*/  USEL UR8, URZ, 0x1, UP0 ;  /* 0x00000001ff087887 */ /* 0x002fe40008000000 */
[----:B------:R-:W-:-:S04]  /*35c0*/  USEL UR7, UR7, URZ, UP0 ;  /* 0x000000ff07077287 */ /* 0x000fc80008000000 */
[----:B------:R-:W-:Y:S01]  /*35d0*/  ULEA UR5, UR7, UR6, 0x3 ;  /* 0x0000000607057291 */ /* 0x000fe2000f8e18ff */
[----:B------:R-:W-:-:S04]  /*35e0*/  LOP3.LUT R2, R11, UR8, RZ, 0x3c, !PT ;  /* 0x000000080b027c12 */ /* 0x000fc8000f8e3cff */
[----:B--2---:R-:W-:-:S04]  /*35f0*/  SHF.L.U32 R3, R2, 0x1f, RZ ;  /* 0x0000001f02037819 */ /* 0x004fc800000006ff */
[----:B------:R-:W1:Y:S02]  /*3600*/  SYNCS.PHASECHK.TRANS64.TRYWAIT P0, [UR5], R3 ;  /* 0x00000003ff0075a7 */ /* 0x000e640008001105 */
[----:B-1----:R-:W-:Y:S05]  /*3610*/  @!P0 BRA `(.L_x_62) ;  /* 0x0000005c00f48947 */ /* 0x002fea0003800000 */
.L_x_150:
        /* <DEDUP_REMOVED lines=9> */
.L_x_152:
[----:B------:R-:W-:-:S04]  /*36b0*/  UIADD3 UR7, UPT, UPT, UR7, 0x1, URZ ;  /* 0x0000000107077890 */ /* 0x000fc8000fffe0ff */
[----:B------:R-:W-:-:S04]  /*36c0*/  UISETP.NE.AND UP0, UPT, UR7, 0x4, UPT ;  /* 0x000000040700788c */ /* 0x000fc8000bf05270 */
[----:B------:R-:W-:Y:S02]  /*36d0*/  USEL UR5, URZ, 0x1, UP0 ;  /* 0x00000001ff057887 */ /* 0x000fe40008000000 */
[----:B------:R-:W-:-:S04]  /*36e0*/  USEL UR7, UR7, URZ, UP0 ;  /* 0x000000ff07077287 */ /* 0x000fc80008000000 */
[----:B------:R-:W-:Y:S01]  /*36f0*/  ULEA UR7, UR7, UR6, 0x3 ;  /* 0x0000000607077291 */ /* 0x000fe2000f8e18ff */
[----:B-1----:R-:W-:-:S04]  /*3700*/  LOP3.LUT R3, R2, UR5, RZ, 0x3c, !PT ;  /* 0x0000000502037c12 */ /* 0x002fc8000f8e3cff */
[----:B------:R-:W-:-:S04]  /*3710*/  SHF.L.U32 R3, R3, 0x1f, RZ ;  /* 0x0000001f03037819 */ /* 0x000fc800000006ff */
[----:B------:R-:W1:Y:S02]  /*3720*/  SYNCS.PHASECHK.TRANS64.TRYWAIT P0, [UR7], R3 ;  /* 0x00000003ff0075a7 */ /* 0x000e640008001107 */
[----:B-1----:R-:W-:Y:S05]  /*3730*/  @!P0 BRA `(.L_x_64) ;  /* 0x0000005c00dc8947 */ /* 0x002fea0003800000 */
.L_x_154:
[----:B------:R-:W-:Y:S01]  /*3740*/  NOP ;  /* 0x0000000000007918 */ /* 0x000fe20000000000 */
[----:B-1----:R-:W1:Y:S01]  /*3750*/  LDS R0, [UR4+0x14] ;  /* 0x00001404ff007984 */ /* 0x002e620008000800 */
[----:B------:R-:W-:Y:S01]  /*3760*/  ULOP3.LUT UR6, UR19, 0xffff, URZ, 0xc0, !UPT ;  /* 0x0000ffff13067892 */ /* 0x000fe2000f8ec0ff */
[----:B------:R-:W-:Y:S01]  /*3770*/  UMOV UR8, 0xffff ;  /* 0x0000ffff00087882 */ /* 0x000fe20000000000 */
[----:B------:R-:W-:Y:S02]  /*3780*/  UMOV UR5, 0x1 ;  /* 0x0000000100057882 */ /* 0x000fe40000000000 */
[----:B------:R-:W-:-:S04]  /*3790*/  USHF.R.U32.HI UR6, URZ, 0x5, UR6 ;  /* 0x00000005ff067899 */ /* 0x000fc80008011606 */
[----:B------:R-:W-:Y:S02]  /*37a0*/  USHF.L.U32 UR8, UR8, UR6, URZ ;  /* 0x0000000608087299 */ /* 0x000fe400080006ff */
[----:B------:R-:W-:-:S04]  /*37b0*/  USHF.L.U32 UR5, UR5, UR6, URZ ;  /* 0x0000000605057299 */ /* 0x000fc800080006ff */
[----:B-1----:R-:W-:-:S04]  /*37c0*/  LOP3.LUT R0, R0, UR8, RZ, 0xc0, !PT ;  /* 0x0000000800007c12 */ /* 0x002fc8000f8ec0ff */
[----:B------:R-:W-:-:S13]  /*37d0*/  ISETP.NE.AND P0, PT, R0, UR8, PT ;  /* 0x0000000800007c0c */ /* 0x000fda000bf05270 */
[----:B------:R-:W-:Y:S05]  /*37e0*/  @P0 BRA `(.L_x_65) ;  /* 0x0000000000580947 */ /* 0x000fea0003800000 */
[----:B------:R-:W1:Y:S02]  /*37f0*/  LDS R0, [UR4+0x18] ;  /* 0x00001804ff007984 */ /* 0x000e640008000800 */
[----:B-1----:R-:W-:-:S04]  /*3800*/  LOP3.LUT R0, R0, UR5, RZ, 0xc0, !PT ;  /* 0x0000000500007c12 */ /* 0x002fc8000f8ec0ff */
[----:B------:R-:W-:-:S13]  /*3810*/  ISETP.NE.AND P0, PT, R0, UR5, PT ;  /* 0x0000000500007c0c */ /* 0x000fda000bf05270 */
[----:B------:R-:W-:Y:S05]  /*3820*/  @P0 BRA `(.L_x_66) ;  /* 0x00000000003c0947 */ /* 0x000fea0003800000 */
[----:B------:R-:W1:Y:S01]  /*3830*/  S2R R2, SR_LANEID ;  /* 0x0000000000027919 */ /* 0x000e620000000000 */
[----:B------:R-:W-:Y:S01]  /*3840*/  ULOP3.LUT UR8, URZ, UR8, URZ, 0x33, !UPT ;  /* 0x00000008ff087292 */ /* 0x000fe2000f8e33ff */
[----:B------:R-:W-:Y:S01]  /*3850*/  LOP3.LUT R4, RZ, UR5, RZ, 0x33, !PT ;  /* 0x00000005ff047c12 */ /* 0x000fe2000f8e33ff */
[----:B------:R-:W-:Y:S02]  /*3860*/  VOTEU.ANY UR7, UPT, PT ;  /* 0x0000000000077886 */ /* 0x000fe400038e0100 */
[----:B------:R-:W-:Y:S01]  /*3870*/  UFLO.U32 UR7, UR7 ;  /* 0x00000007000772bd */ /* 0x000fe200080e0000 */
[----:B------:R-:W2:Y:S01]  /*3880*/  REDUX UR5, R4 ;  /* 0x00000000040573c4 */ /* 0x000ea20000000000 */
[----:B------:R-:W-:-:S06]  /*3890*/  IMAD.U32 R0, RZ, RZ, UR8 ;  /* 0x00000008ff007e24 */ /* 0x000fcc000f8e00ff */
[----:B------:R3:W-:Y:S01]  /*38a0*/  UTCATOMSWS.AND URZ, UR8 ;  /* 0x0000000800ff79e3 */ /* 0x0007e20008000000 */
[----:B------:R-:W4:Y:S01]  /*38b0*/  REDUX UR6, R0 ;  /* 0x00000000000673c4 */ /* 0x000f220000000000 */
[----:B-1----:R-:W-:Y:S01]  /*38c0*/  ISETP.EQ.U32.AND P0, PT, R2, UR7, PT ;  /* 0x0000000702007c0c */ /* 0x002fe2000bf02070 */
[----:B--2---:R-:W-:Y:S01]  /*38d0*/  IMAD.U32 R2, RZ, RZ, UR5 ;  /* 0x00000005ff027e24 */ /* 0x004fe2000f8e00ff */
[----:B----4-:R-:W-:-:S11]  /*38e0*/  MOV R3, UR6 ;  /* 0x0000000600037c02 */ /* 0x010fd60008000f00 */
[----:B------:R3:W-:Y:S04]  /*38f0*/  @P0 ATOMS.AND RZ, [UR4+0x14], R3 ;  /* 0x00001403ffff098c */ /* 0x0007e8000a800004 */
[----:B------:R3:W-:Y:S01]  /*3900*/  @P0 ATOMS.AND RZ, [UR4+0x18], R2 ;  /* 0x00001802ffff098c */ /* 0x0007e2000a800004 */
[----:B------:R-:W-:Y:S05]  /*3910*/  BRA `(.L_x_67) ;  /* 0x0000000000147947 */ /* 0x000fea0003800000 */
.L_x_66:
[----:B------:R-:W-:Y:S02]  /*3920*/  MOV R2, 0x3940 ;  /* 0x0000394000027802 */ /* 0x000fe40000000f00 */
[----:B----45:R-:W-:Y:S05]  /*3930*/  CALL.REL.NOINC `($__internal_0_$__cuda_sm10x_tcgen05_guardrail_trap_col_being_dealloced_not_returned_by_alloc) ;  /* 0x0000006000c07944 */ /* 0x030fea0003c00000 */
[----:B------:R-:W-:Y:S05]  /*3940*/  BRA `(.L_x_67) ;  /* 0x0000000000087947 */ /* 0x000fea0003800000 */
.L_x_65:
[----:B------:R-:W-:Y:S02]  /*3950*/  MOV R2, 0x3970 ;  /* 0x0000397000027802 */ /* 0x000fe40000000f00 */
[----:B----45:R-:W-:Y:S05]  /*3960*/  CALL.REL.NOINC `($__internal_2_$__cuda_sm10x_tcgen05_guardrail_trap_unallocated_columns_being_dealloced) ;  /* 0x0000006000cc7944 */ /* 0x030fea0003c00000 */
.L_x_67:
[----:B------:R-:W-:Y:S01]  /*3970*/  NOP ;  /* 0x0000000000007918 */ /* 0x000fe20000000000 */
[----:B---3--:R-:W-:Y:S05]  /*3980*/  EXIT ;  /* 0x000000000000794d */ /* 0x008fea0003800000 */
.L_x_49:
[----:B------:R-:W-:-:S09]  /*3990*/  UISETP.NE.OR UP2, UPT, UR8, 0x3, !UP2 ;  /* 0x000000030800788c */ /* 0x000fd2000d745670 */
[----:B------:R-:W-:Y:S05]  /*39a0*/  BRA.U UP2, `(.L_x_68) ;  /* 0x0000001102147547 */ /* 0x000fea000b800000 */
[----:B------:R-:W1:Y:S01]  /*39b0*/  LDC R0, c[0x0][0xb30] ;  /* 0x0002cc00ff007b82 */ /* 0x000e620000000800 */
[----:B------:R-:W2:Y:S01]  /*39c0*/  LDCU.64 UR8, c[0x0][0x888] ;  /* 0x00011100ff0877ac */ /* 0x000ea20008000a00 */
[----:B------:R-:W-:Y:S02]  /*39d0*/  HFMA2 R29, -RZ, RZ, 0, 0 ;  /* 0x00000000ff1d7431 */ /* 0x000fe400000001ff */
[----:B------:R-:W-:Y:S01]  /*39e0*/  IMAD.MOV.U32 R31, RZ, RZ, 0x1 ;  /* 0x00000001ff1f7424 */ /* 0x000fe200078e00ff */
[----:B------:R-:W-:Y:S01]  /*39f0*/  MOV R23, 0x1000 ;  /* 0x0000100000177802 */ /* 0x000fe20000000f00 */
[----:B------:R-:W4:Y:S01]  /*3a00*/  LDCU.64 UR4, c[0x0][0x890] ;  /* 0x00011200ff0477ac */ /* 0x000f220008000a00 */
[----:B------:R-:W-:Y:S01]  /*3a10*/  IMAD.MOV.U32 R30, RZ, RZ, RZ ;  /* 0x000000ffff1e7224 */ /* 0x000fe200078e00ff */
[----:B------:R-:W3:Y:S01]  /*3a20*/  LDC R19, c[0x0][0x370] ;  /* 0x0000dc00ff137b82 */ /* 0x000ee20000000800 */
[----:B------:R-:W-:Y:S01]  /*3a30*/  UMOV UR7, 0x400 ;  /* 0x0000040000077882 */ /* 0x000fe20000000000 */
[----:B------:R-:W-:-:S02]  /*3a40*/  UPLOP3.LUT UP1, UPT, UPT, UPT, UPT, 0x40, 0x4 ;  /* 0x000000000004789c */ /* 0x000fc40003f2e870 */
[----:B------:R-:W-:-:S04]  /*3a50*/  ULEA UR7, UR37, UR7, 0x18 ;  /* 0x0000000725077291 */ /* 0x000fc8000f8ec0ff */
[----:B------:R-:W3:Y:S01]  /*3a60*/  LDC R2, c[0x0][0xb0c] ;  /* 0x0002c300ff027b82 */ /* 0x000ee20000000800 */
[----:B------:R-:W-:Y:S02]  /*3a70*/  UIADD3 UR13, UPT, UPT, UR7, 0x68, URZ ;  /* 0x00000068070d7890 */ /* 0x000fe4000fffe0ff */
[----:B--2---:R-:W-:Y:S02]  /*3a80*/  UISETP.NE.U32.AND UP2, UPT, UR8, URZ, UPT ;  /* 0x000000ff0800728c */ /* 0x004fe4000bf45070 */
[----:B------:R-:W-:Y:S02]  /*3a90*/  UIADD3 UR33, UPT, UPT, UR7, 0x50, URZ ;  /* 0x0000005007217890 */ /* 0x000fe4000fffe0ff */
[----:B----4-:R-:W-:Y:S01]  /*3aa0*/  UISETP.NE.U32.AND UP3, UPT, UR4, URZ, UPT ;  /* 0x000000ff0400728c */ /* 0x010fe2000bf65070 */
[----:B------:R-:W2:Y:S01]  /*3ab0*/  LDC R18, c[0x0][0xb20] ;  /* 0x0002c800ff127b82 */ /* 0x000ea20000000800 */
[----:B-1----:R-:W-:Y:S01]  /*3ac0*/  ISETP.NE.AND P1, PT, R0, 0x1, PT ;  /* 0x000000010000780c */ /* 0x002fe20003f25270 */
[----:B------:R-:W-:-:S02]  /*3ad0*/  UISETP.NE.AND.EX UP2, UPT, UR9, URZ, UPT, UP2 ;  /* 0x000000ff0900728c */ /* 0x000fc4000bf45320 */
[----:B------:R-:W-:Y:S02]  /*3ae0*/  UIADD3 UR25, UPT, UPT, UR7, 0x58, URZ ;  /* 0x0000005807197890 */ /* 0x000fe4000fffe0ff */
[----:B------:R-:W-:Y:S02]  /*3af0*/  UIADD3 UR17, UPT, UPT, UR7, 0x60, URZ ;  /* 0x0000006007117890 */ /* 0x000fe4000fffe0ff */
[----:B------:R-:W1:Y:S01]  /*3b00*/  LDC.64 R32, c[0x0][0x348] ;  /* 0x0000d200ff207b82 */ /* 0x000e620000000a00 */
[----:B------:R-:W-:Y:S02]  /*3b10*/  UPRMT UR13, UR37, 0x654, UR13 ;  /* 0x00000654250d7896 */ /* 0x000fe4000800000d */
[----:B------:R-:W-:-:S05]  /*3b20*/  UISETP.NE.AND.EX UP3, UPT, UR5, URZ, UPT, UP3 ;  /* 0x000000ff0500728c */ /* 0x000fca000bf65330 */
[----:B------:R-:W4:Y:S08]  /*3b30*/  LDC.64 R16, c[0x0][0xb10] ;  /* 0x0002c400ff107b82 */ /* 0x000f300000000a00 */
[----:B------:R-:W1:Y:S08]  /*3b40*/  LDC.64 R6, c[0x0][0xb18] ;  /* 0x0002c600ff067b82 */ /* 0x000e700000000a00 */
[----:B------:R-:W1:Y:S08]  /*3b50*/  LDC.64 R4, c[0x0][0xb28] ;  /* 0x0002ca00ff047b82 */ /* 0x000e700000000a00 */
[----:B--23--:R-:W1:Y:S02]  /*3b60*/  LDC R22, c[0x0][0x374] ;  /* 0x0000dd00ff167b82 */ /* 0x00ce640000000800 */
.L_x_79:
[C---:B------:R-:W-:Y:S02]  /*3b70*/  LEA R0, R30.reuse, UR7, 0x3 ;  /* 0x000000071e007c11 */ /* 0x040fe4000f8e18ff */
[----:B------:R-:W-:Y:S02]  /*3b80*/  SHF.L.U32 R3, R29, 0x1f, RZ ;  /* 0x0000001f1d037819 */ /* 0x000fe400000006ff */
[----:B------:R-:W-:Y:S02]  /*3b90*/  LEA R24, R30, UR7, 0x4 ;  /* 0x000000071e187c11 */ /* 0x000fe4000f8e20ff */
[----:B--2---:R-:W2:Y:S02]  /*3ba0*/  SYNCS.PHASECHK.TRANS64.TRYWAIT P0, [R0+URZ+0xa0], R3 ;  /* 0x0000a003000075a7 */ /* 0x004ea400080011ff */
[----:B--2---:R-:W-:Y:S05]  /*3bb0*/  @!P0 BRA `(.L_x_69) ;  /* 0x0000005800d48947 */ /* 0x004fea0003800000 */
.L_x_155:
[----:B------:R-:W-:Y:S01]  /*3bc0*/  ISETP.GE.AND P0, PT, R40, 0x1, PT ;  /* 0x000000012800780c */ /* 0x000fe20003f06270 */
[----:B------:R-:W3:Y:S01]  /*3bd0*/  LDS.128 R24, [R24+0x130] ;  /* 0x0001300018187984 */ /* 0x000ee20000000c00 */
[----:B--2---:R-:W-:Y:S01]  /*3be0*/  VIADD R0, R0, 0xb0 ;  /* 0x000000b000007836 */ /* 0x004fe20000000000 */
[----:B------:R-:W-:Y:S01]  /*3bf0*/  @!PT LDS RZ, [RZ] ;  /* 0x00000000fffff984 */ /* 0x000fe20000000800 */
[----:B------:R-:W-:Y:S01]  /*3c00*/  @!PT LDS RZ, [RZ] ;  /* 0x00000000fffff984 */ /* 0x000fe20000000800 */
[----:B------:R-:W-:Y:S01]  /*3c10*/  @!PT LDS RZ, [RZ] ;  /* 0x00000000fffff984 */ /* 0x000fe20000000800 */
[----:B------:R-:W-:Y:S01]  /*3c20*/  @!PT LDS RZ, [RZ] ;  /* 0x00000000fffff984 */ /* 0x000fe20000000800 */
[----:B------:R2:W-:Y:S06]  /*3c30*/  MEMBAR.ALL.CTA ;  /* 0x0000000000007992 */ /* 0x0005ec0000008000 */
[----:B--2---:R-:W2:Y:S01]  /*3c40*/  FENCE.VIEW.ASYNC.S ;  /* 0x00000000000073c6 */ /* 0x004ea20000000000 */
[----:B------:R-:W-:Y:S04]  /*3c50*/  PRMT R0, RZ, 0x654, R0 ;  /* 0x00000654ff007816 */ /* 0x000fe80000000000 */
[----:B--2---:R2:W-:Y:S01]  /*3c60*/  SYNCS.ARRIVE.TRANS64.RED.A1T0 RZ, [R0+URZ], RZ ;  /* 0x000000ff00ff79a7 */ /* 0x0045e200081004ff */
[----:B---3--:R-:W-:Y:S11]  /*3c70*/  LOP3.LUT P3, RZ, R26, 0x1, RZ, 0xc0, !PT ;  /* 0x000000011aff7812 */ /* 0x008ff6000786c0ff */
[----:B------:R-:W-:Y:S02]  /*3c80*/  @!UPT UIADD3 URZ, UPT, UPT, URZ, URZ, URZ ;  /* 0x000000fffffff290 */ /* 0x000fe4000fffe0ff */
[----:B------:R-:W-:Y:S02]  /*3c90*/  @P3 MOV R13, R24 ;  /* 0x00000018000d3202 */ /* 0x000fe40000000f00 */
[----:B------:R-:W-:Y:S01]  /*3ca0*/  @P3 LOP3.LUT R8, R25, 0xffff, RZ, 0xc0, !PT ;  /* 0x0000ffff19083812 */ /* 0x000fe200078ec0ff */
[----:B--2---:R-:W-:Y:S06]  /*3cb0*/  @!P0 BRA `(.L_x_70) ;  /* 0x0000000000a48947 */ /* 0x004fec0003800000 */
[----:B-1----:R-:W-:Y:S01]  /*3cc0*/  IMAD.HI.U32 R35, R22, R7, RZ ;  /* 0x0000000716237227 */ /* 0x002fe200078e00ff */
[----:B------:R-:W-:Y:S02]  /*3cd0*/  ISETP.NE.AND P0, PT, R6, 0x1, PT ;  /* 0x000000010600780c */ /* 0x000fe40003f05270 */
[----:B------:R-:W-:Y:S01]  /*3ce0*/  ISETP.NE.AND P2, PT, R40, 0x1, PT ;  /* 0x000000012800780c */ /* 0x000fe20003f45270 */
[----:B----4-:R-:W-:Y:S01]  /*3cf0*/  IMAD.HI.U32 R34, R19, R16, RZ ;  /* 0x0000001013227227 */ /* 0x010fe200078e00ff */
[----:B------:R-:W-:Y:S02]  /*3d00*/  SHF.R.U32.HI R35, RZ, R18, R35 ;  /* 0x00000012ff237219 */ /* 0x000fe40000011623 */
[----:B------:R-:W-:Y:S01]  /*3d10*/  ISETP.NE.AND P4, PT, R2, 0x1, PT ;  /* 0x000000010200780c */ /* 0x000fe20003f85270 */
[----:B------:R-:W-:Y:S01]  /*3d20*/  IMAD.HI.U32 R36, R13, R16, RZ ;  /* 0x000000100d247227 */ /* 0x000fe200078e00ff */
[----:B------:R-:W-:Y:S02]  /*3d30*/  SHF.R.U32.HI R34, RZ, R17, R34 ;  /* 0x00000011ff227219 */ /* 0x000fe40000011622 */
[----:B------:R-:W-:Y:S01]  /*3d40*/  SEL R3, R22, R35, !P0 ;  /* 0x0000002316037207 */ /* 0x000fe20004000000 */
[C---:B------:R-:W-:Y:S01]  /*3d50*/  IMAD.HI.U32 R35, R8.reuse, R7, RZ ;  /* 0x0000000708237227 */ /* 0x040fe200078e00ff */
[----:B------:R-:W-:Y:S02]  /*3d60*/  SEL R11, R19, R34, !P4 ;  /* 0x00000022130b7207 */ /* 0x000fe40006000000 */
[----:B------:R-:W-:Y:S01]  /*3d70*/  SHF.R.U32.HI R36, RZ, R17, R36 ;  /* 0x00000011ff247219 */ /* 0x000fe20000011624 */
[----:B------:R-:W-:Y:S01]  /*3d80*/  IMAD.HI.U32 R38, R3, R4, RZ ;  /* 0x0000000403267227 */ /* 0x000fe200078e00ff */
[----:B------:R-:W-:Y:S03]  /*3d90*/  SHF.R.U32.HI R35, RZ, R18, R35 ;  /* 0x00000012ff237219 */ /* 0x000fe60000011623 */
[----:B------:R-:W-:Y:S01]  /*3da0*/  IMAD.HI.U32 R34, R11, R4, RZ ;  /* 0x000000040b227227 */ /* 0x000fe200078e00ff */
[----:B------:R-:W-:Y:S02]  /*3db0*/  @P2 SHF.R.U32.HI R3, RZ, R5, R38 ;  /* 0x00000005ff032219 */ /* 0x000fe40000011626 */
[----:B------:R-:W-:Y:S02]  /*3dc0*/  SEL R9, R8, R35, !P0 ;  /* 0x0000002308097207 */ /* 0x000fe40004000000 */
[----:B------:R-:W-:Y:S01]  /*3dd0*/  @P2 SHF.R.U32.HI R11, RZ, R5, R34 ;  /* 0x00000005ff0b2219 */ /* 0x000fe20000011622 */
[C---:B------:R-:W-:Y:S01]  /*3de0*/  IMAD R10, R40.reuse, R3, RZ ;  /* 0x00000003280a7224 */ /* 0x040fe200078e02ff */
[----:B------:R-:W-:Y:S01]  /*3df0*/  SEL R3, R13, R36, !P4 ;  /* 0x000000240d037207 */ /* 0x000fe20006000000 */
[C---:B------:R-:W-:Y:S03]  /*3e00*/  IMAD.HI.U32 R14, R9.reuse, R4, RZ ;  /* 0x00000004090e7227 */ /* 0x040fe600078e00ff */
[----:B------:R-:W-:Y:S01]  /*3e10*/  ISETP.GE.AND P0, PT, R9, R10, PT ;  /* 0x0000000a0900720c */ /* 0x000fe20003f06270 */
[C---:B------:R-:W-:Y:S01]  /*3e20*/  IMAD R12, R40.reuse, R11, RZ ;  /* 0x0000000b280c7224 */ /* 0x040fe200078e02ff */
[-C--:B------:R-:W-:Y:S04]  /*3e30*/  SHF.R.U32.HI R14, RZ, R5.reuse, R14 ;  /* 0x00000005ff0e7219 */ /* 0x080fe8000001160e */
[----:B------:R-:W-:Y:S02]  /*3e40*/  ISETP.GE.OR P0, PT, R3, R12, P0 ;  /* 0x0000000c0300720c */ /* 0x000fe40000706670 */
[----:B------:R-:W-:Y:S05]  /*3e50*/  SEL R15, R9, R14, !P2 ;  /* 0x0000000e090f7207 */ /* 0x000fea0005000000 */
[----:B------:R-:W-:Y:S04]  /*3e60*/  IMAD.MOV R14, RZ, RZ, -R15 ;  /* 0x000000ffff0e7224 */ /* 0x000fe800078e0a0f */
[----:B------:R-:W-:Y:S02]  /*3e70*/  IMAD R14, R40, R14, R9 ;  /* 0x0000000e280e7224 */ /* 0x000fe400078e0209 */
[C---:B------:R-:W-:Y:S05]  /*3e80*/  @!P0 IMAD.HI.U32 R10, R3.reuse, R4, RZ ;  /* 0x00000004030a8227 */ /* 0x040fea00078e00ff */
[----:B------:R-:W-:Y:S04]  /*3e90*/  @!P0 SHF.R.U32.HI R10, RZ, R5, R10 ;  /* 0x00000005ff0a8219 */ /* 0x000fe8000001160a */
[----:B------:R-:W-:Y:S01]  /*3ea0*/  @!P0 SEL R0, R3, R10, !P2 ;  /* 0x0000000a03008207 */ /* 0x000fe20005000000 */
[----:B------:R-:W-:Y:S03]  /*3eb0*/  IMAD.MOV R10, RZ, RZ, -R3 ;  /* 0x000000ffff0a7224 */ /* 0x000fe600078e0a03 */
[----:B------:R-:W-:Y:S01]  /*3ec0*/  @!P0 IADD3 R15, PT, PT, R15, -R0, RZ ;  /* 0x800000000f0f8210 */ /* 0x000fe20007ffe0ff */
[----:B------:R-:W-:Y:S01]  /*3ed0*/  @!P0 IMAD R0, R11, R14, R0 ;  /* 0x0000000e0b008224 */ /* 0x000fe200078e0200 */
[----:B------:R-:W-:Y:S01]  /*3ee0*/  IADD3 R11, PT, PT, -R9, RZ, RZ ;  /* 0x000000ff090b7210 */ /* 0x000fe20007ffe1ff */
[----:B------:R-:W-:Y:S02]  /*3ef0*/  IMAD R13, R2, R10, R13 ;  /* 0x0000000a020d7224 */ /* 0x000fe400078e020d */
[----:B------:R-:W-:Y:S02]  /*3f00*/  @!P0 IMAD R9, R15, R40, R3 ;  /* 0x000000280f098224 */ /* 0x000fe400078e0203 */
[----:B------:R-:W-:Y:S02]  /*3f10*/  @!P0 IMAD.MOV.U32 R3, RZ, RZ, R0 ;  /* 0x000000ffff038224 */ /* 0x000fe400078e0000 */
[----:B------:R-:W-:Y:S02]  /*3f20*/  IMAD R8, R6, R11, R8 ;  /* 0x0000000b06087224 */ /* 0x000fe400078e0208 */
[----:B------:R-:W-:Y:S02]  /*3f30*/  IMAD R13, R3, R2, R13 ;  /* 0x00000002030d7224 */ /* 0x000fe400078e020d */
[----:B------:R-:W-:Y:S02]  /*3f40*/  IMAD R8, R9, R6, R8 ;  /* 0x0000000609087224 */ /* 0x000fe400078e0208 */
.L_x_70:
[----:B------:R-:W-:Y:S05]  /*3f50*/  BRA.U UP1, `(.L_x_71) ;  /* 0x0000000101107547 */ /* 0x000fea000b800000 */
[----:B------:R-:W-:Y:S04]  /*3f60*/  MOV R0, UR6 ;  /* 0x0000000600007c02 */ /* 0x000fe80008000f00 */
[----:B------:R-:W-:Y:S04]  /*3f70*/  SHF.L.U32 R3, R0, 0x1f, RZ ;  /* 0x0000001f00037819 */ /* 0x000fe800000006ff */
[----:B------:R-:W2:Y:S02]  /*3f80*/  SYNCS.PHASECHK.TRANS64.TRYWAIT P0, [UR7+0x98], R3 ;  /* 0x00009803ff0075a7 */ /* 0x000ea40008001107 */
[----:B--2---:R-:W-:Y:S05]  /*3f90*/  @!P0 BRA `(.L_x_72) ;  /* 0x0000005400f08947 */ /* 0x004fea0003800000 */
.L_x_71:
[----:B------:R-:W-:Y:S02]  /*3fa0*/  R2UR UR35, R21 ;  /* 0x00000000152372ca */ /* 0x000fe400000e0000 */
[----:B------:R-:W-:Y:S02]  /*3fb0*/  R2UR UR34, R20 ;  /* 0x00000000142272ca */ /* 0x000fe400000e0000 */
[----:B------:R-:W-:Y:S02]  /*3fc0*/  ISETP.NE.U32.AND P2, PT, RZ, UR4, PT ;  /* 0x00000004ff007c0c */ /* 0x000fe4000bf45070 */
[----:B------:R-:W-:Y:S02]  /*3fd0*/  SHF.L.U32 R12, R31, 0x1f, RZ ;  /* 0x0000001f1f0c7819 */ /* 0x000fe400000006ff */
[----:B------:R-:W-:Y:S05]  /*3fe0*/  ISETP.NE.AND.EX P2, PT, RZ, UR5, PT, P2 ;  /* 0x00000005ff007c0c */ /* 0x000fea000bf45320 */
[----:B------:R-:W-:Y:S02]  /*3ff0*/  USHF.L.U32 UR35, UR35, 0x6, URZ ;  /* 0x0000000623237899 */ /* 0x000fe400080006ff */
[----:B------:R-:W-:Y:S01]  /*4000*/  USHF.L.U32 UR34, UR34, 0x8, URZ ;  /* 0x0000000822227899 */ /* 0x000fe200080006ff */
[----:B------:R-:W-:Y:S11]  /*4010*/  BRA.U !UP3, `(.L_x_73) ;  /* 0x000000010b347547 */ /* 0x000ff6000b800000 */
[----:B------:R-:W-:Y:S01]  /*4020*/  UPLOP3.LUT UP0, UPT, UPT, UPT, UP2, 0x80, 0x8 ;  /* 0x000000000008789c */ /* 0x000fe20003f0f020 */
[----:B--2---:R-:W-:Y:S02]  /*4030*/  HFMA2 R0, -RZ, RZ, 0, 5.9604644775390625e-08 ;  /* 0x00000001ff007431 */ /* 0x004fe400000001ff */
[----:B------:R-:W-:Y:S03]  /*4040*/  IMAD.MOV.U32 R91, RZ, RZ, 0x1 ;  /* 0x00000001ff5b7424 */ /* 0x000fe600078e00ff */
[----:B------:R-:W-:Y:S05]  /*4050*/  PLOP3.LUT P0, PT, PT, PT, UP0, 0x80, 0x8 ;  /* 0x000000000008781c */ /* 0x000fea0003f0f008 */
[----:B------:R-:W2:Y:S01]  /*4060*/  @UP0 LDCU.64 UR10, c[0x0][0x888] ;  /* 0x00011100ff0a07ac */ /* 0x000ea20008000a00 */
[----:B------:R-:W-:Y:S07]  /*4070*/  @UP0 UIMAD UR8, UR36, UR4, URZ ;  /* 0x00000004240802a4 */ /* 0x000fee000f8e02ff */
[----:B------:R-:W-:Y:S01]  /*4080*/  @!P0 PRMT R91, R0, 0x7610, R91 ;  /* 0x00007610005b8816 */ /* 0x000fe2000000005b */
[----:B--2---:R-:W-:Y:S03]  /*4090*/  @UP0 UIMAD.WIDE UR10, UR8, 0x4, UR10 ;  /* 0x00000004080a08a5 */ /* 0x004fe6000f8e020a */
[----:B------:R-:W2:Y:S03]  /*40a0*/  @!UP0 LDCU UR8, c[0x0][0x880] ;  /* 0x00011000ff0887ac */ /* 0x000ea60008000800 */
[----:B------:R-:W-:Y:S01]  /*40b0*/  IMAD.U32 R10, RZ, RZ, UR10 ;  /* 0x0000000aff0a7e24 */ /* 0x000fe2000f8e00ff */
[----:B------:R-:W-:Y:S05]  /*40c0*/  MOV R11, UR11 ;  /* 0x0000000b000b7c02 */ /* 0x000fea0008000f00 */
[----:B-----5:R3:W5:Y:S02]  /*40d0*/  @P0 LDG.E R50, desc[UR46][R10.64] ;  /* 0x0000002e0a320981 */ /* 0x020764000c1e1900 */
[----:B--23--:R-:W-:Y:S07]  /*40e0*/  @!P0 IMAD.U32 R50, RZ, RZ, UR8 ;  /* 0x00000008ff328e24 */ /* 0x00cfee000f8e00ff */
.L_x_73:
[----:B-----5:R-:W-:Y:S01]  /*40f0*/  @!P2 ISETP.EQ.AND P0, PT, R50, RZ, PT ;  /* 0x000000ff3200a20c */ /* 0x020fe20003f02270 */
[----:B------:R-:W-:Y:S01]  /*4100*/  @!UPT UIADD3 URZ, UPT, UPT, URZ, URZ, URZ ;  /* 0x000000fffffff290 */ /* 0x000fe2000fffe0ff */
[----:B------:R-:W-:Y:S11]  /*4110*/  @!P2 BRA `(.L_x_74) ;  /* 0x000000000014a947 */ /* 0x000ff60003800000 */
[----:B------:R-:W-:Y:S02]  /*4120*/  LOP3.LUT P2, RZ, R91, 0xff, RZ, 0xc0, !PT ;  /* 0x000000ff5bff7812 */ /* 0x000fe4000784c0ff */
[----:B------:R-:W-:Y:S04]  /*4130*/  PLOP3.LUT P0, PT, PT, PT, UP0, 0x80, 0x8 ;  /* 0x000000000008781c */ /* 0x000fe80003f0f008 */
[----:B------:R-:W-:Y:S07]  /*4140*/  PLOP3.LUT P0, PT, P0, PT, PT, 0x8, 0x80 ;  /* 0x000000000080781c */ /* 0x000fee000070e170 */
[----:B------:R-:W-:Y:S11]  /*4150*/  @P2 ISETP.EQ.AND P0, PT, R50, RZ, PT ;  /* 0x000000ff3200220c */ /* 0x000ff60003f02270 */
[----:B------:R-:W-:Y:S02]  /*4160*/  @!UPT UIADD3 URZ, UPT, UPT, URZ, URZ, URZ ;  /* 0x000000fffffff290 */ /* 0x000fe4000fffe0ff */
.L_x_74:
[----:B------:R-:W3:Y:S01]  /*4170*/  SYNCS.PHASECHK.TRANS64.TRYWAIT P2, [UR7+0x70], R12 ;  /* 0x0000700cff0075a7 */ /* 0x000ee20008041107 */
[----:B------:R-:W-:Y:S04]  /*4180*/  ELECT P4, URZ, PT ;  /* 0x0000000000ff782f */ /* 0x000fe80003880000 */
[----:B------:R-:W-:Y:S11]  /*4190*/  PLOP3.LUT P4, PT, P0, P4, PT, 0xf2, 0x2f ;  /* 0x00000000002f781c */ /* 0x000ff60000789e72 */
[----:B------:R-:W-:Y:S02]  /*41a0*/  @!UPT UIADD3 URZ, UPT, UPT, URZ, URZ, URZ ;  /* 0x000000fffffff290 */ /* 0x000fe4000fffe0ff */
[----:B-1----:R-:W-:Y:S05]  /*41b0*/  @!P4 IADD3 R9, P0, PT, R32, 0x580, RZ ;  /* 0x000005802009c810 */ /* 0x002fea0007f1e0ff */
[----:B--2---:R-:W-:Y:S01]  /*41c0*/  @!P4 IMAD.X R0, RZ, RZ, R33, P0 ;  /* 0x000000ffff00c224 */ /* 0x004fe200000e0621 */
[----:B---3--:R-:W-:Y:S07]  /*41d0*/  @!P2 BRA `(.L_x_75) ;  /* 0x000000540078a947 */ /* 0x008fee0003800000 */
.L_x_158:
[----:B------:R-:W-:Y:S01]  /*41e0*/  @!P4 R2UR UR8, R0 ;  /* 0x000000000008c2ca */ /* 0x000fe200000e0000 */
[----:B------:R-:W-:Y:S01]  /*41f0*/  VOTEU.ALL UP1, P4 ;  /* 0x0000000000ff7886 */ /* 0x000fe20002020000 */
[----:B------:R-:W-:Y:S01]  /*4200*/  @!P4 R2UR UR9, R9 ;  /* 0x000000000909c2ca */ /* 0x000fe200000e0000 */
[----:B------:R-:W-:Y:S01]  /*4210*/  @!P4 IMAD.MOV.U32 R0, RZ, RZ, 0x1000 ;  /* 0x00001000ff00c424 */ /* 0x000fe200078e00ff */
[----:B------:R-:W-:Y:S01]  /*4220*/  UMOV UR10, 0x0 ;  /* 0x00000000000a7882 */ /* 0x000fe20000000000 */
[----:B------:R-:W-:Y:S01]  /*4230*/  UMOV UR11, 0x10000000 ;  /* 0x10000000000b7882 */ /* 0x000fe20000000000 */
[----:B------:R-:W-:Y:S01]  /*4240*/  @!UP1 UIADD3 UR32, UPT, UPT, UR7, 0x200, URZ ;  /* 0x0000020007209890 */ /* 0x000fe2000fffe0ff */
[----:B------:R-:W-:Y:S01]  /*4250*/  @!P4 IADD3 R9, P0, PT, R32, 0x580, RZ ;  /* 0x000005802009c810 */ /* 0x000fe20007f1e0ff */
[----:B------:R-:W-:Y:S05]  /*4260*/  VOTEU.ALL UP1, P4 ;  /* 0x0000000000ff7886 */ /* 0x000fea0002020000 */
[----:B------:R-:W-:Y:S01]  /*4270*/  IMAD.U32 R11, RZ, RZ, UR8 ;  /* 0x00000008ff0b7e24 */ /* 0x000fe2000f8e00ff */
[----:B------:R-:W-:Y:S01]  /*4280*/  UPRMT UR8, UR37, 0x654, UR33 ;  /* 0x0000065425087896 */ /* 0x000fe20008000021 */
[----:B------:R-:W-:Y:S03]  /*4290*/  IMAD.U32 R10, RZ, RZ, UR9 ;  /* 0x00000009ff0a7e24 */ /* 0x000fe6000f8e00ff */
[----:B------:R-:W-:Y:S02]  /*42a0*/  @!P4 R2UR UR15, R11 ;  /* 0x000000000b0fc2ca */ /* 0x000fe400000e0000 */
[----:B------:R-:W-:Y:S11]  /*42b0*/  @!P4 R2UR UR14, R10 ;  /* 0x000000000a0ec2ca */ /* 0x000ff600000e0000 */
[----:B------:R-:W-:Y:S02]  /*42c0*/  @!UPT UIADD3 URZ, UPT, UPT, URZ, URZ, URZ ;  /* 0x000000fffffff290 */ /* 0x000fe4000fffe0ff */
[----:B------:R2:W-:Y:S01]  /*42d0*/  @!UP1 UTMALDG.3D [UR32], [UR14], desc[UR10] ;  /* 0x00000a200e0095b4 */ /* 0x0005e20008011000 */
[----:B------:R3:W-:Y:S01]  /*42e0*/  @!P4 SYNCS.ARRIVE.TRANS64.RED.A0TR RZ, [UR7+0x50], R0 ;  /* 0x00005000ffffc9a7 */ /* 0x0007e20008300407 */
[----:B------:R-:W-:Y:S01]  /*42f0*/  SYNCS.ARRIVE.TRANS64.RED.A1T0 RZ, [UR8], RZ ;  /* 0x000000ffffff79a7 */ /* 0x000fe20008100408 */
[----:B---3--:R-:W-:Y:S01]  /*4300*/  @!P4 IMAD.X R0, RZ, RZ, R33, P0 ;  /* 0x000000ffff00c224 */ /* 0x008fe200000e0621 */
[----:B------:R-:W3:Y:S02]  /*4310*/  SYNCS.PHASECHK.TRANS64.TRYWAIT P2, [UR7+0x78], R12 ;  /* 0x0000780cff0075a7 */ /* 0x000ee40008041107 */
[----:B--23--:R-:W-:Y:S05]  /*4320*/  @!P2 BRA `(.L_x_76) ;  /* 0x00000054003ca947 */ /* 0x00cfea0003800000 */
.L_x_160:
        /* <DEDUP_REMOVED lines=8> */
[----:B------:R-:W-:Y:S01]  /*43b0*/  @!UP1 UIADD3 UR24, UPT, UPT, UR7, 0x1200, URZ ;  /* 0x0000120007189890 */ /* 0x000fe2000fffe0ff */
[----:B------:R-:W-:Y:S01]  /*43c0*/  VOTEU.ALL UP1, P4 ;  /* 0x0000000000ff7886 */ /* 0x000fe20002020000 */
[----:B------:R-:W-:Y:S01]  /*43d0*/  UMOV UR27, UR35 ;  /* 0x00000023001b7c82 */ /* 0x000fe20008000000 */
[----:B------:R-:W-:Y:S02]  /*43e0*/  UMOV UR28, UR36 ;  /* 0x00000024001c7c82 */ /* 0x000fe40008000000 */
[----:B------:R-:W-:Y:S01]  /*43f0*/  IMAD.U32 R11, RZ, RZ, UR8 ;  /* 0x00000008ff0b7e24 */ /* 0x000fe2000f8e00ff */
[----:B------:R-:W-:Y:S01]  /*4400*/  UPRMT UR8, UR37, 0x654, UR25 ;  /* 0x0000065425087896 */ /* 0x000fe20008000019 */
[----:B------:R-:W-:Y:S02]  /*4410*/  IMAD.U32 R10, RZ, RZ, UR9 ;  /* 0x00000009ff0a7e24 */ /* 0x000fe4000f8e00ff */
[----:B------:R-:W-:Y:S01]  /*4420*/  @!P4 IMAD.X R20, RZ, RZ, R33, P0 ;  /* 0x000000ffff14c224 */ /* 0x000fe200000e0621 */
[----:B------:R-:W-:Y:S02]  /*4430*/  @!P4 R2UR UR15, R11 ;  /* 0x000000000b0fc2ca */ /* 0x000fe400000e0000 */
[----:B------:R-:W-:Y:S11]  /*4440*/  @!P4 R2UR UR14, R10 ;  /* 0x000000000a0ec2ca */ /* 0x000ff600000e0000 */
[----:B------:R-:W-:Y:S02]  /*4450*/  @!UPT UIADD3 URZ, UPT, UPT, URZ, URZ, URZ ;  /* 0x000000fffffff290 */ /* 0x000fe4000fffe0ff */
[----:B------:R2:W-:Y:S01]  /*4460*/  @!UP1 UTMALDG.3D [UR24], [UR14], desc[UR10] ;  /* 0x00000a180e0095b4 */ /* 0x0005e20008011000 */
[----:B------:R2:W-:Y:S01]  /*4470*/  @!P4 SYNCS.ARRIVE.TRANS64.RED.A0TR RZ, [UR7+0x58], R0 ;  /* 0x00005800ffffc9a7 */ /* 0x0005e20008300407 */
[----:B------:R-:W-:Y:S01]  /*4480*/  SYNCS.ARRIVE.TRANS64.RED.A1T0 RZ, [UR8], RZ ;  /* 0x000000ffffff79a7 */ /* 0x000fe20008100408 */
[----:B------:R-:W3:Y:S02]  /*4490*/  SYNCS.PHASECHK.TRANS64.TRYWAIT P2, [UR7+0x80], R12 ;  /* 0x0000800cff0075a7 */ /* 0x000ee40008041107 */
[----:B--23--:R-:W-:Y:S05]  /*44a0*/  @!P2 BRA `(.L_x_77) ;  /* 0x0000005000f4a947 */ /* 0x00cfea0003800000 */
.L_x_162:
[----:B------:R-:W2:Y:S01]  /*44b0*/  LDC.64 R14, c[0x0][0xb10] ;  /* 0x0002c400ff0e7b82 */ /* 0x000ea20000000a00 */
[----:B------:R-:W-:Y:S01]  /*44c0*/  @!P4 R2UR UR8, R20 ;  /* 0x000000001408c2ca */ /* 0x000fe200000e0000 */
[----:B------:R-:W-:Y:S01]  /*44d0*/  VOTEU.ALL UP1, P4 ;  /* 0x0000000000ff7886 */ /* 0x000fe20002020000 */
[----:B------:R-:W-:Y:S01]  /*44e0*/  @!P4 R2UR UR9, R21 ;  /* 0x000000001509c2ca */ /* 0x000fe200000e0000 */
[----:B------:R-:W-:Y:S01]  /*44f0*/  UMOV UR10, 0x0 ;  /* 0x00000000000a7882 */ /* 0x000fe20000000000 */
[----:B------:R-:W-:Y:S03]  /*4500*/  UMOV UR11, 0x10000000 ;  /* 0x10000000000b7882 */ /* 0x000fe60000000000 */
[----:B------:R-:W3:Y:S01]  /*4510*/  LDC.64 R10, c[0x0][0xb18] ;  /* 0x0002c600ff0a7b82 */ /* 0x000ee20000000a00 */
[----:B------:R-:W-:Y:S01]  /*4520*/  @!UP1 UIADD3 UR18, UPT, UPT, UR34, 0x80, URZ ;  /* 0x0000008022129890 */ /* 0x000fe2000fffe0ff */
[----:B------:R-:W-:Y:S01]  /*4530*/  @P3 SHF.R.U32.HI R28, RZ, 0x10, R25 ;  /* 0x00000010ff1c3819 */ /* 0x000fe20000011619 */
[----:B------:R-:W-:Y:S01]  /*4540*/  @!UP1 UIADD3 UR16, UPT, UPT, UR7, 0x2200, URZ ;  /* 0x0000220007109890 */ /* 0x000fe2000fffe0ff */
[----:B------:R-:W-:Y:S01]  /*4550*/  VIADD R30, R30, 0x1 ;  /* 0x000000011e1e7836 */ /* 0x000fe20000000000 */
[----:B------:R-:W-:Y:S03]  /*4560*/  VOTEU.ALL UP1, P4 ;  /* 0x0000000000ff7886 */ /* 0x000fe60002020000 */
[----:B------:R-:W5:Y:S01]  /*4570*/  @!P1 LDC R0, c[0x0][0xb20] ;  /* 0x0002c800ff009b82 */ /* 0x000f620000000800 */
[----:B------:R-:W-:Y:S01]  /*4580*/  UMOV UR19, UR35 ;  /* 0x0000002300137c82 */ /* 0x000fe20008000000 */
[----:B------:R-:W-:Y:S01]  /*4590*/  IMAD.U32 R21, RZ, RZ, UR8 ;  /* 0x00000008ff157e24 */ /* 0x000fe2000f8e00ff */
[----:B------:R-:W-:Y:S05]  /*45a0*/  UMOV UR20, UR36 ;  /* 0x0000002400147c82 */ /* 0x000fea0008000000 */
[----:B-1----:R-:W1:Y:S01]  /*45b0*/  @!P1 LDC R3, c[0x0][0xb0c] ;  /* 0x0002c300ff039b82 */ /* 0x002e620000000800 */
[----:B------:R-:W-:Y:S01]  /*45c0*/  IMAD.U32 R20, RZ, RZ, UR9 ;  /* 0x00000009ff147e24 */ /* 0x000fe2000f8e00ff */
[----:B------:R-:W-:Y:S01]  /*45d0*/  UPRMT UR8, UR37, 0x654, UR17 ;  /* 0x0000065425087896 */ /* 0x000fe20008000011 */
[----:B------:R-:W-:Y:S03]  /*45e0*/  @!P4 R2UR UR15, R21 ;  /* 0x00000000150fc2ca */ /* 0x000fe600000e0000 */
[----:B------:R-:W-:Y:S01]  /*45f0*/  @!P4 R2UR UR14, R20 ;  /* 0x00000000140ec2ca */ /* 0x000fe200000e0000 */
[----:B------:R-:W-:Y:S11]  /*4600*/  @!P4 IMAD.MOV.U32 R20, RZ, RZ, 0x1000 ;  /* 0x00001000ff14c424 */ /* 0x000ff600078e00ff */
[----:B------:R-:W-:Y:S01]  /*4610*/  @!UPT UIADD3 URZ, UPT, UPT, URZ, URZ, URZ ;  /* 0x000000fffffff290 */ /* 0x000fe2000fffe0ff */
[----:B------:R1:W-:Y:S01]  /*4620*/  @!UP1 UTMALDG.3D [UR16], [UR14], desc[UR10] ;  /* 0x00000a100e0095b4 */ /* 0x0003e20008011000 */
[----:B------:R1:W-:Y:S02]  /*4630*/  @!P4 SYNCS.ARRIVE.TRANS64.RED.A0TR RZ, [UR7+0x60], R20 ;  /* 0x00006014ffffc9a7 */ /* 0x0003e40008300407 */
[----:B-1----:R-:W-:Y:S01]  /*4640*/  @!P1 ISETP.NE.AND P2, PT, R3, 0x1, PT ;  /* 0x000000010300980c */ /* 0x002fe20003f45270 */
[C---:B--2---:R-:W-:Y:S01]  /*4650*/  @!P1 IMAD.HI.U32 R14, R13.reuse, R14, RZ ;  /* 0x0000000e0d0e9227 */ /* 0x044fe200078e00ff */
[----:B---3--:R-:W-:Y:S03]  /*4660*/  @!P1 ISETP.NE.AND P0, PT, R10, 0x1, PT ;  /* 0x000000010a00980c */ /* 0x008fe60003f05270 */
[C---:B------:R-:W-:Y:S01]  /*4670*/  @!P1 IMAD.HI.U32 R11, R8.reuse, R11, RZ ;  /* 0x0000000b080b9227 */ /* 0x040fe200078e00ff */
[----:B------:R-:W-:Y:S04]  /*4680*/  @!P1 SHF.R.U32.HI R14, RZ, R15, R14 ;  /* 0x0000000fff0e9219 */ /* 0x000fe8000001160e */
[----:B-----5:R-:W-:Y:S01]  /*4690*/  @!P1 SHF.R.U32.HI R9, RZ, R0, R11 ;  /* 0x00000000ff099219 */ /* 0x020fe2000001160b */
[----:B------:R-:W-:Y:S01]  /*46a0*/  SYNCS.ARRIVE.TRANS64.RED.A1T0 RZ, [UR8], RZ ;  /* 0x000000ffffff79a7 */ /* 0x000fe20008100408 */
[----:B------:R-:W-:Y:S02]  /*46b0*/  @!P1 SEL R14, R13, R14, !P2 ;  /* 0x0000000e0d0e9207 */ /* 0x000fe40005000000 */
[----:B------:R-:W-:Y:S01]  /*46c0*/  @!P1 SEL R9, R8, R9, !P0 ;  /* 0x0000000908099207 */ /* 0x000fe20004000000 */
[----:B------:R-:W1:Y:S04]  /*46d0*/  SYNCS.PHASECHK.TRANS64.TRYWAIT P5, [UR7+0x88], R12 ;  /* 0x0000880cff0075a7 */ /* 0x000e6800080a1107 */
[----:B------:R-:W-:Y:S02]  /*46e0*/  @!P1 IMAD.IADD R0, R9, 0x1, -R14 ;  /* 0x0000000109009824 */ /* 0x000fe400078e0a0e */
[----:B------:R-:W-:Y:S02]  /*46f0*/  @!P1 IMAD.IADD R9, R14, 0x1, -R9 ;  /* 0x000000010e099824 */ /* 0x000fe400078e0a09 */
[----:B------:R-:W-:Y:S02]  /*4700*/  @!P1 IMAD R13, R0, R3, R13 ;  /* 0x00000003000d9224 */ /* 0x000fe400078e020d */
[----:B------:R-:W-:Y:S01]  /*4710*/  @!P1 IMAD R8, R9, R10, R8 ;  /* 0x0000000a09089224 */ /* 0x000fe200078e0208 */
[----:B-1----:R-:W-:Y:S06]  /*4720*/  @!P5 BRA `(.L_x_78) ;  /* 0x00000050006cd947 */ /* 0x002fec0003800000 */
.L_x_164:
[----:B-1----:R-:W-:Y:S01]  /*4730*/  @!P4 IADD3 R3, P0, PT, R32, 0x580, RZ ;  /* 0x000005802003c810 */ /* 0x002fe20007f1e0ff */
[----:B------:R-:W-:Y:S01]  /*4740*/  VOTEU.ALL UP1, P4 ;  /* 0x0000000000ff7886 */ /* 0x000fe20002020000 */
[----:B------:R-:W-:Y:S01]  /*4750*/  UMOV UR18, 0x0 ;  /* 0x0000000000127882 */ /* 0x000fe20000000000 */
[----:B------:R-:W-:Y:S01]  /*4760*/  UMOV UR19, 0x10000000 ;  /* 0x1000000000137882 */ /* 0x000fe20000000000 */
[----:B------:R-:W-:Y:S01]  /*4770*/  @!P4 R2UR UR9, R3 ;  /* 0x000000000309c2ca */ /* 0x000fe200000e0000 */
[----:B------:R-:W-:Y:S01]  /*4780*/  @!P4 IMAD.X R0, RZ, RZ, R33, P0 ;  /* 0x000000ffff00c224 */ /* 0x000fe200000e0621 */
[----:B------:R-:W-:Y:S01]  /*4790*/  @!UP1 UIADD3 UR10, UPT, UPT, UR34, 0xc0, URZ ;  /* 0x000000c0220a9890 */ /* 0x000fe2000fffe0ff */
[----:B------:R-:W-:Y:S01]  /*47a0*/  ISETP.NE.AND P0, PT, R30, 0x2, PT ;  /* 0x000000021e00780c */ /* 0x000fe20003f05270 */
[----:B------:R-:W-:Y:S01]  /*47b0*/  UMOV UR11, UR35 ;  /* 0x00000023000b7c82 */ /* 0x000fe20008000000 */
[----:B------:R-:W-:Y:S01]  /*47c0*/  UMOV UR12, UR36 ;  /* 0x00000024000c7c82 */ /* 0x000fe20008000000 */
[----:B------:R-:W-:Y:S01]  /*47d0*/  @!P4 R2UR UR8, R0 ;  /* 0x000000000008c2ca */ /* 0x000fe200000e0000 */
[----:B------:R-:W-:Y:S01]  /*47e0*/  IMAD.IADD R20, R8, 0x1, R83 ;  /* 0x0000000108147824 */ /* 0x000fe200078e0253 */
[----:B------:R-:W-:Y:S01]  /*47f0*/  @P3 R2UR UR36, R28 ;  /* 0x000000001c2432ca */ /* 0x000fe200000e0000 */
[----:B------:R-:W-:Y:S01]  /*4800*/  IMAD.IADD R21, R13, 0x1, R90 ;  /* 0x000000010d157824 */ /* 0x000fe200078e025a */
[----:B------:R-:W-:Y:S02]  /*4810*/  SEL R0, RZ, 0x1, P0 ;  /* 0x00000001ff007807 */ /* 0x000fe40000000000 */
[----:B------:R-:W-:Y:S01]  /*4820*/  LOP3.LUT R31, R31, 0x1, RZ, 0x3c, !PT ;  /* 0x000000011f1f7812 */ /* 0x000fe200078e3cff */
[----:B------:R-:W-:Y:S01]  /*4830*/  IMAD.U32 R10, RZ, RZ, UR9 ;  /* 0x00000009ff0a7e24 */ /* 0x000fe2000f8e00ff */
[----:B------:R-:W-:Y:S01]  /*4840*/  @!UP1 UIADD3 UR9, UPT, UPT, UR7, 0x68, URZ ;  /* 0x0000006807099890 */ /* 0x000fe2000fffe0ff */
[----:B------:R-:W-:Y:S02]  /*4850*/  LOP3.LUT R29, R29, R0, RZ, 0x3c, !PT ;  /* 0x000000001d1d7212 */ /* 0x000fe400078e3cff */
[----:B------:R-:W-:Y:S02]  /*4860*/  SEL R30, R30, RZ, P0 ;  /* 0x000000ff1e1e7207 */ /* 0x000fe40000000000 */
[----:B------:R-:W-:Y:S01]  /*4870*/  IMAD.U32 R11, RZ, RZ, UR8 ;  /* 0x00000008ff0b7e24 */ /* 0x000fe2000f8e00ff */
[----:B------:R-:W-:Y:S01]  /*4880*/  @!P4 R2UR UR14, R10 ;  /* 0x000000000a0ec2ca */ /* 0x000fe200000e0000 */
[----:B------:R-:W-:Y:S01]  /*4890*/  @!UP1 UIADD3 UR8, UPT, UPT, UR7, 0x3200, URZ ;  /* 0x0000320007089890 */ /* 0x000fe2000fffe0ff */
[----:B------:R-:W-:Y:S02]  /*48a0*/  VOTEU.ALL UP1, P4 ;  /* 0x0000000000ff7886 */ /* 0x000fe40002020000 */
[----:B------:R-:W-:Y:S11]  /*48b0*/  @!P4 R2UR UR15, R11 ;  /* 0x000000000b0fc2ca */ /* 0x000ff600000e0000 */
[----:B------:R-:W-:Y:S02]  /*48c0*/  @!UPT UIADD3 URZ, UPT, UPT, URZ, URZ, URZ ;  /* 0x000000fffffff290 */ /* 0x000fe4000fffe0ff */
[----:B------:R2:W-:Y:S01]  /*48d0*/  @!UP1 UTMALDG.3D [UR8], [UR14], desc[UR18] ;  /* 0x000012080e0095b4 */ /* 0x0005e20008011000 */
[----:B------:R2:W-:Y:S01]  /*48e0*/  @!P4 SYNCS.ARRIVE.TRANS64.RED.A0TR RZ, [UR7+0x68], R23 ;  /* 0x00006817ffffc9a7 */ /* 0x0005e20008300407 */
[----:B------:R-:W-:Y:S01]  /*48f0*/  UPLOP3.LUT UP1, UPT, UPT, UPT, UPT, 0x80, 0x8 ;  /* 0x000000000008789c */ /* 0x000fe20003f2f070 */
[----:B------:R-:W-:Y:S01]  /*4900*/  SYNCS.ARRIVE.TRANS64.RED.A1T0 RZ, [UR13], RZ ;  /* 0x000000ffffff79a7 */ /* 0x000fe2000810040d */
[----:B------:R-:W-:Y:S09]  /*4910*/  @P3 BRA `(.L_x_79) ;  /* 0xfffffff000943947 */ /* 0x000ff2000383ffff */
[----:B------:R-:W-:-:S04]  /*4920*/  SHF.L.U32 R3, R31, 0x1f, RZ ;  /* 0x0000001f1f037819 */ /* 0x000fc800000006ff */
[----:B------:R-:W1:Y:S02]  /*4930*/  SYNCS.PHASECHK.TRANS64.TRYWAIT P0, [UR7+0x70], R3 ;  /* 0x00007003ff0075a7 */ /* 0x000e640008001107 */
[----:B-1----:R-:W-:Y:S05]  /*4940*/  @!P0 BRA `(.L_x_80) ;  /* 0x0000004c00fc8947 */ /* 0x002fea0003800000 */
.L_x_166:
[----:B------:R-:W3:Y:S02]  /*4950*/  SYNCS.PHASECHK.TRANS64.TRYWAIT P0, [UR7+0x78], R3 ;  /* 0x00007803ff0075a7 */ /* 0x000ee40008001107 */
[----:B---3--:R-:W-:Y:S05]  /*4960*/  @!P0 BRA `(.L_x_81) ;  /* 0x00000050000c8947 */ /* 0x008fea0003800000 */
.L_x_168:
[----:B------:R-:W3:Y:S02]  /*4970*/  SYNCS.PHASECHK.TRANS64.TRYWAIT P0, [UR7+0x80], R3 ;  /* 0x00008003ff0075a7 */ /* 0x000ee40008001107 */
[----:B---3--:R-:W-:Y:S05]  /*4980*/  @!P0 BRA `(.L_x_82) ;  /* 0x00000050001c8947 */ /* 0x008fea0003800000 */
.L_x_170:
[----:B-1----:R-:W-:-:S07]  /*4990*/  MOV R0, UR7 ;  /* 0x0000000700007c02 */ /* 0x002fce0008000f00 */
.L_x_83:
[----:B-1----:R-:W-:-:S04]  /*49a0*/  SHF.L.U32 R3, R31, 0x1f, RZ ;  /* 0x0000001f1f037819 */ /* 0x002fc800000006ff */
[----:B------:R1:W3:Y:S03]  /*49b0*/  SYNCS.PHASECHK.TRANS64.TRYWAIT P0, [R0+URZ+0x88], R3 ;  /* 0x00008803000075a7 */ /* 0x0002e600080011ff */
[----:B---3--:R-:W-:Y:S05]  /*49c0*/  @!P0 NANOSLEEP.SYNCS 0x989680 ;  /* 0x009896800000895d */ /* 0x008fea0003900000 */
[----:B------:R-:W3:Y:S02]  /*49d0*/  @!P0 SYNCS.PHASECHK.TRANS64 P0, [R0+URZ+0x88], R3 ;  /* 0x00008803000085a7 */ /* 0x000ee400080010ff */
[----:B--23--:R-:W-:Y:S05]  /*49e0*/  @P0 EXIT ;  /* 0x000000000000094d */ /* 0x00cfea0003800000 */
[----:B------:R-:W-:Y:S05]  /*49f0*/  BRA `(.L_x_83) ;  /* 0xfffffffc00e87947 */ /* 0x000fea000383ffff */
.L_x_68:
[----:B------:R-:W-:-:S06]  /*4a00*/  UISETP.GE.AND UP1, UPT, UR8, 0x4, UPT ;  /* 0x000000040800788c */ /* 0x000fcc000bf26270 */
[----:B------:R-:W-:-:S13]  /*4a10*/  PLOP3.LUT P0, PT, PT, PT, UP1, 0x80, 0x8 ;  /* 0x000000000008781c */ /* 0x000fda0003f0f018 */
[----:B------:R-:W-:Y:S05]  /*4a20*/  @!P0 EXIT ;  /* 0x000000000000894d */ /* 0x000fea0003800000 */
[----:B------:R-:W-:Y:S01]  /*4a30*/  BAR.SYNC.DEFER_BLOCKING 0x6, 0xa0 ;  /* 0x0182800000007b1d */ /* 0x000fe20000010000 */
[C---:B------:R-:W-:Y:S01]  /*4a40*/  IMAD.SHL.U32 R2, R103.reuse, 0x40, RZ ;  /* 0x0000004067027824 */ /* 0x040fe200078e00ff */
[C---:B------:R-:W-:Y:S01]  /*4a50*/  LOP3.LUT R105, R103.reuse, 0x60, RZ, 0xc0, !PT ;  /* 0x0000006067697812 */ /* 0x040fe200078ec0ff */
[C---:B------:R-:W-:Y:S02]  /*4a60*/  IMAD.SHL.U32 R95, R103.reuse, 0x20, RZ ;  /* 0x00000020675f7824 */ /* 0x040fe400078e00ff */
[----:B------:R-:W-:Y:S02]  /*4a70*/  HFMA2 R44, -RZ, RZ, 0, 0 ;  /* 0x00000000ff2c7431 */ /* 0x000fe400000001ff */
[C---:B------:R-:W-:Y:S01]  /*4a80*/  IMAD.SHL.U32 R0, R103.reuse, 0x8, RZ ;  /* 0x0000000867007824 */ /* 0x040fe200078e00ff */
[----:B------:R-:W-:Y:S01]  /*4a90*/  UMOV UR49, 0x400 ;  /* 0x0000040000317882 */ /* 0x000fe20000000000 */
[----:B------:R-:W1:Y:S01]  /*4aa0*/  LDC R93, c[0x0][0x370] ;  /* 0x0000dc00ff5d7b82 */ /* 0x000e620000000800 */
[----:B------:R-:W-:Y:S01]  /*4ab0*/  ULEA UR49, UR37, UR49, 0x18 ;  /* 0x0000003125317291 */ /* 0x000fe2000f8ec0ff */
[----:B------:R-:W-:Y:S01]  /*4ac0*/  LOP3.LUT R5, R2, 0x180, RZ, 0xc0, !PT ;  /* 0x0000018002057812 */ /* 0x000fe200078ec0ff */
[----:B------:R-:W-:Y:S01]  /*4ad0*/  IMAD.U32 R46, R103, 0x10000, RZ ;  /* 0x00010000672e7824 */ /* 0x000fe200078e00ff */
[----:B------:R-:W-:Y:S01]  /*4ae0*/  LOP3.LUT R95, R95, 0xc00, RZ, 0xc0, !PT ;  /* 0x00000c005f5f7812 */ /* 0x000fe200078ec0ff */
[----:B------:R-:W-:Y:S01]  /*4af0*/  UIADD3 UR4, UPT, UPT, UR49, 0x4200, URZ ;  /* 0x0000420031047890 */ /* 0x000fe2000fffe0ff */
[----:B------:R-:W-:Y:S01]  /*4b00*/  LOP3.LUT R0, R5, 0x30, R0, 0xf8, !PT ;  /* 0x0000003005007812 */ /* 0x000fe200078ef800 */
[----:B------:R-:W-:Y:S01]  /*4b10*/  IMAD.SHL.U32 R5, R103, 0x2, RZ ;  /* 0x0000000267057824 */ /* 0x000fe200078e00ff */
[----:B------:R-:W2:Y:S01]  /*4b20*/  LDC R42, c[0x0][0xb0c] ;  /* 0x0002c300ff2a7b82 */ /* 0x000ea20000000800 */
[----:B------:R-:W-:Y:S01]  /*4b30*/  LOP3.LUT R95, R95, 0x40, R2, 0xf8, !PT ;  /* 0x000000405f5f7812 */ /* 0x000fe200078ef802 */
[----:B------:R-:W-:Y:S01]  /*4b40*/  IMAD.MOV.U32 R102, RZ, RZ, RZ ;  /* 0x000000ffff667224 */ /* 0x000fe200078e00ff */
[----:B------:R-:W-:Y:S01]  /*4b50*/  LOP3.LUT R46, R46, 0x600000, RZ, 0xc0, !PT ;  /* 0x006000002e2e7812 */ /* 0x000fe200078ec0ff */
[----:B------:R-:W-:Y:S01]  /*4b60*/  IMAD.MOV.U32 R107, RZ, RZ, RZ ;  /* 0x000000ffff6b7224 */ /* 0x000fe200078e00ff */
[----:B------:R-:W-:-:S02]  /*4b70*/  LOP3.LUT R0, R0, 0x20, R5, 0x78, !PT ;  /* 0x0000002000007812 */ /* 0x000fc400078e7805 */
[----:B------:R-:W-:Y:S02]  /*4b80*/  CS2R R100, SRZ ;  /* 0x0000000000647805 */ /* 0x000fe4000001ff00 */
[----:B------:R-:W-:Y:S01]  /*4b90*/  LOP3.LUT R95, R95, 0x200, R2, 0xf8, !PT ;  /* 0x000002005f5f7812 */ /* 0x000fe200078ef802 */
[----:B------:R-:W4:Y:S01]  /*4ba0*/  LDC R92, c[0x0][0xb20] ;  /* 0x0002c800ff5c7b82 */ /* 0x000f220000000800 */
[----:B------:R-:W3:Y:S01]  /*4bb0*/  LDS R3, [UR49+0x150] ;  /* 0x00015031ff037984 */ /* 0x000ee20008000800 */
[----:B------:R-:W-:Y:S01]  /*4bc0*/  LOP3.LUT R103, R103, 0x2, RZ, 0xc0, !PT ;  /* 0x0000000267677812 */ /* 0x000fe200078ec0ff */
[----:B------:R-:W-:Y:S01]  /*4bd0*/  IMAD.MOV.U32 R99, RZ, RZ, RZ ;  /* 0x000000ffff637224 */ /* 0x000fe200078e00ff */
[----:B------:R-:W-:Y:S01]  /*4be0*/  LOP3.LUT R95, R95, R0, RZ, 0xfc, !PT ;  /* 0x000000005f5f7212 */ /* 0x000fe200078efcff */
[----:B------:R-:W-:Y:S01]  /*4bf0*/  IMAD.U32 R104, RZ, RZ, UR4 ;  /* 0x00000004ff687e24 */ /* 0x000fe2000f8e00ff */
[----:B------:R-:W-:Y:S01]  /*4c00*/  IADD3 R97, PT, PT, -R103, RZ, RZ ;  /* 0x000000ff67617210 */ /* 0x000fe20007ffe1ff */
[----:B------:R-:W1:Y:S01]  /*4c10*/  LDCU.64 UR52, c[0x0][0x348] ;  /* 0x00006900ff3477ac */ /* 0x000e620008000a00 */
[----:B------:R-:W1:Y:S01]  /*4c20*/  LDC R41, c[0x0][0xb30] ;  /* 0x0002cc00ff297b82 */ /* 0x000e620000000800 */
[----:B------:R-:W1:Y:S01]  /*4c30*/  LDCU.64 UR38, c[0x0][0x888] ;  /* 0x00011100ff2677ac */ /* 0x000e620008000a00 */
[----:B------:R-:W1:Y:S06]  /*4c40*/  LDCU.64 UR44, c[0x0][0x890] ;  /* 0x00011200ff2c77ac */ /* 0x000e6c0008000a00 */
[----:B------:R-:W1:Y:S01]  /*4c50*/  LDC.64 R88, c[0x0][0xb10] ;  /* 0x0002c400ff587b82 */ /* 0x000e620000000a00 */
[----:B------:R-:W-:-:S07]  /*4c60*/  UIADD3 UR48, UPT, UPT, UR49, 0x200, URZ ;  /* 0x0000020031307890 */ /* 0x000fce000fffe0ff */
[----:B------:R-:W1:Y:S08]  /*4c70*/  LDC.64 R38, c[0x0][0xb18] ;  /* 0x0002c600ff267b82 */ /* 0x000e700000000a00 */
[----:B------:R-:W1:Y:S08]  /*4c80*/  LDC.64 R36, c[0x0][0xb28] ;  /* 0x0002ca00ff247b82 */ /* 0x000e700000000a00 */
[----:B------:R-:W1:Y:S01]  /*4c90*/  LDC.64 R86, c[0x0][0x8b0] ;  /* 0x00022c00ff567b82 */ /* 0x000e620000000a00 */
[----:B---3--:R-:W-:-:S07]  /*4ca0*/  IMAD.IADD R46, R3, 0x1, R46 ;  /* 0x00000001032e7824 */ /* 0x008fce00078e022e */
[----:B------:R-:W3:Y:S08]  /*4cb0*/  LDC.64 R84, c[0x0][0x8a8] ;  /* 0x00022a00ff547b82 */ /* 0x000ef00000000a00 */
[----:B--2-4-:R-:W1:Y:S02]  /*4cc0*/  LDC R94, c[0x0][0x374] ;  /* 0x0000dd00ff5e7b82 */ /* 0x014e640000000800 */
.L_x_125:
[----:B------:R-:W-:Y:S02]  /*4cd0*/  LEA R0, R107, UR49, 0x3 ;  /* 0x000000316b007c11 */ /* 0x000fe4000f8e18ff */
[----:B------:R-:W-:Y:S02]  /*4ce0*/  SHF.L.U32 R3, R101, 0x1f, RZ ;  /* 0x0000001f65037819 */ /* 0x000fe400000006ff */
[----:B------:R-:W-:Y:S02]  /*4cf0*/  LEA R16, R107, UR49, 0x4 ;  /* 0x000000316b107c11 */ /* 0x000fe4000f8e20ff */
[----:B------:R-:W2:Y:S02]  /*4d00*/  SYNCS.PHASECHK.TRANS64.TRYWAIT P0, [R0+URZ+0xa0], R3 ;  /* 0x0000a003000075a7 */ /* 0x000ea400080011ff */
[----:B-12---:R-:W-:Y:S05]  /*4d10*/  @!P0 BRA `(.L_x_84) ;  /* 0x0000004c00508947 */ /* 0x006fea0003800000 */
.L_x_171:
[----:B------:R-:W4:Y:S01]  /*4d20*/  LDC.64 R12, c[0x0][0xb10] ;  /* 0x0002c400ff0c7b82 */ /* 0x000f220000000a00 */
[----:B------:R-:W3:Y:S01]  /*4d30*/  LDS.128 R16, [R16+0x130] ;  /* 0x0001300010107984 */ /* 0x000ee20000000c00 */
[----:B-1----:R-:W-:Y:S01]  /*4d40*/  ISETP.NE.AND P1, PT, R41, 0x1, PT ;  /* 0x000000012900780c */ /* 0x002fe20003f25270 */
[----:B--2---:R-:W-:Y:S01]  /*4d50*/  VIADD R0, R0, 0xb0 ;  /* 0x000000b000007836 */ /* 0x004fe20000000000 */
[----:B------:R-:W-:Y:S04]  /*4d60*/  ISETP.GE.AND P0, PT, R40, 0x1, PT ;  /* 0x000000012800780c */ /* 0x000fe80003f06270 */
[----:B------:R-:W1:Y:S01]  /*4d70*/  LDC.64 R10, c[0x0][0xb18] ;  /* 0x0002c600ff0a7b82 */ /* 0x000e620000000a00 */
[----:B------:R-:W-:Y:S01]  /*4d80*/  PRMT R0, RZ, 0x654, R0 ;  /* 0x00000654ff007816 */ /* 0x000fe20000000000 */
[----:B------:R-:W-:Y:S01]  /*4d90*/  @!PT LDS RZ, [RZ] ;  /* 0x00000000fffff984 */ /* 0x000fe20000000800 */
[----:B------:R-:W-:Y:S01]  /*4da0*/  @!PT LDS RZ, [RZ] ;  /* 0x00000000fffff984 */ /* 0x000fe20000000800 */
[----:B------:R-:W-:Y:S01]  /*4db0*/  @!PT LDS RZ, [RZ] ;  /* 0x00000000fffff984 */ /* 0x000fe20000000800 */
[----:B------:R-:W-:Y:S01]  /*4dc0*/  @!PT LDS RZ, [RZ] ;  /* 0x00000000fffff984 */ /* 0x000fe20000000800 */
[----:B------:R2:W-:Y:S06]  /*4dd0*/  MEMBAR.ALL.CTA ;  /* 0x0000000000007992 */ /* 0x0005ec0000008000 */
[----:B--2---:R-:W2:Y:S01]  /*4de0*/  FENCE.VIEW.ASYNC.S ;  /* 0x00000000000073c6 */ /* 0x004ea20000000000 */
[----:B------:R-:W1:Y:S08]  /*4df0*/  @!P1 LDC R14, c[0x0][0xb20] ;  /* 0x0002c800ff0e9b82 */ /* 0x000e700000000800 */
[----:B------:R-:W1:Y:S01]  /*4e00*/  @!P1 LDC R9, c[0x0][0xb0c] ;  /* 0x0002c300ff099b82 */ /* 0x000e620000000800 */
[----:B--2---:R2:W-:Y:S01]  /*4e10*/  SYNCS.ARRIVE.TRANS64.RED.A1T0 RZ, [R0+URZ], RZ ;  /* 0x000000ff00ff79a7 */ /* 0x0045e200081004ff */
[----:B---3--:R-:W-:Y:S04]  /*4e20*/  LOP3.LUT P4, RZ, R18, 0x1, RZ, 0xc0, !PT ;  /* 0x0000000112ff7812 */ /* 0x008fe8000788c0ff */
[----:B------:R-:W-:Y:S09]  /*4e30*/  P2R R106, PR, RZ, 0x10 ;  /* 0x00000010ff6a7803 */ /* 0x000ff20000000000 */
[----:B------:R-:W-:Y:S02]  /*4e40*/  @P4 MOV R45, R16 ;  /* 0x00000010002d4202 */ /* 0x000fe40000000f00 */
[----:B------:R-:W-:Y:S01]  /*4e50*/  @P4 LOP3.LUT R43, R17, 0xffff, RZ, 0xc0, !PT ;  /* 0x0000ffff112b4812 */ /* 0x000fe200078ec0ff */
[----:B--2-4-:R-:W-:Y:S06]  /*4e60*/  @!P0 BRA `(.L_x_85) ;  /* 0x0000000000a48947 */ /* 0x014fec0003800000 */
[----:B------:R-:W-:Y:S01]  /*4e70*/  IMAD.HI.U32 R23, R94, R39, RZ ;  /* 0x000000275e177227 */ /* 0x000fe200078e00ff */
[----:B------:R-:W-:Y:S02]  /*4e80*/  ISETP.NE.AND P0, PT, R38, 0x1, PT ;  /* 0x000000012600780c */ /* 0x000fe40003f05270 */
[----:B------:R-:W-:Y:S01]  /*4e90*/  ISETP.NE.AND P2, PT, R40, 0x1, PT ;  /* 0x000000012800780c */ /* 0x000fe20003f45270 */
[----:B------:R-:W-:Y:S01]  /*4ea0*/  IMAD.HI.U32 R22, R93, R88, RZ ;  /* 0x000000585d167227 */ /* 0x000fe200078e00ff */
[----:B------:R-:W-:Y:S02]  /*4eb0*/  SHF.R.U32.HI R23, RZ, R92, R23 ;  /* 0x0000005cff177219 */ /* 0x000fe40000011617 */
[----:B------:R-:W-:Y:S01]  /*4ec0*/  ISETP.NE.AND P3, PT, R42, 0x1, PT ;  /* 0x000000012a00780c */ /* 0x000fe20003f65270 */
[----:B------:R-:W-:Y:S01]  /*4ed0*/  IMAD.HI.U32 R26, R45, R88, RZ ;  /* 0x000000582d1a7227 */ /* 0x000fe200078e00ff */
[----:B------:R-:W-:Y:S02]  /*4ee0*/  SHF.R.U32.HI R22, RZ, R89, R22 ;  /* 0x00000059ff167219 */ /* 0x000fe40000011616 */
[----:B------:R-:W-:Y:S01]  /*4ef0*/  SEL R3, R94, R23, !P0 ;  /* 0x000000175e037207 */ /* 0x000fe20004000000 */
[----:B------:R-:W-:Y:S01]  /*4f00*/  IMAD.HI.U32 R23, R43, R39, RZ ;  /* 0x000000272b177227 */ /* 0x000fe200078e00ff */
[----:B------:R-:W-:Y:S02]  /*4f10*/  SEL R7, R93, R22, !P3 ;  /* 0x000000165d077207 */ /* 0x000fe40005800000 */
[----:B------:R-:W-:Y:S01]  /*4f20*/  SHF.R.U32.HI R26, RZ, R89, R26 ;  /* 0x00000059ff1a7219 */ /* 0x000fe2000001161a */
[-C--:B------:R-:W-:Y:S04]  /*4f30*/  IMAD.HI.U32 R22, R3, R36.reuse, RZ ;  /* 0x0000002403167227 */ /* 0x080fe800078e00ff */
[----:B------:R-:W-:Y:S01]  /*4f40*/  IMAD.HI.U32 R24, R7, R36, RZ ;  /* 0x0000002407187227 */ /* 0x000fe200078e00ff */
[-C--:B------:R-:W-:Y:S02]  /*4f50*/  @P2 SHF.R.U32.HI R3, RZ, R37.reuse, R22 ;  /* 0x00000025ff032219 */ /* 0x080fe40000011616 */
[----:B------:R-:W-:Y:S02]  /*4f60*/  SHF.R.U32.HI R22, RZ, R92, R23 ;  /* 0x0000005cff167219 */ /* 0x000fe40000011617 */
[----:B------:R-:W-:Y:S01]  /*4f70*/  @P2 SHF.R.U32.HI R7, RZ, R37, R24 ;  /* 0x00000025ff072219 */ /* 0x000fe20000011618 */
[C---:B------:R-:W-:Y:S01]  /*4f80*/  IMAD R2, R40.reuse, R3, RZ ;  /* 0x0000000328027224 */ /* 0x040fe200078e02ff */
[----:B------:R-:W-:Y:S02]  /*4f90*/  SEL R5, R43, R22, !P0 ;  /* 0x000000162b057207 */ /* 0x000fe40004000000 */
[----:B------:R-:W-:Y:S01]  /*4fa0*/  SEL R3, R45, R26, !P3 ;  /* 0x0000001a2d037207 */ /* 0x000fe20005800000 */
[----:B------:R-:W-:Y:S01]  /*4fb0*/  IMAD R4, R40, R7, RZ ;  /* 0x0000000728047224 */ /* 0x000fe200078e02ff */
[C---:B------:R-:W-:Y:S01]  /*4fc0*/  ISETP.GE.AND P0, PT, R5.reuse, R2, PT ;  /* 0x000000020500720c */ /* 0x040fe20003f06270 */
[----:B------:R-:W-:Y:S03]  /*4fd0*/  IMAD.HI.U32 R6, R5, R36, RZ ;  /* 0x0000002405067227 */ /* 0x000fe600078e00ff */
[----:B------:R-:W-:Y:S01]  /*4fe0*/  ISETP.GE.OR P0, PT, R3, R4, P0 ;  /* 0x000000040300720c */ /* 0x000fe20000706670 */
[----:B------:R-:W-:Y:S01]  /*4ff0*/  IMAD.MOV R4, RZ, RZ, -R3 ;  /* 0x000000ffff047224 */ /* 0x000fe200078e0a03 */
[-C--:B------:R-:W-:Y:S03]  /*5000*/  SHF.R.U32.HI R6, RZ, R37.reuse, R6 ;  /* 0x00000025ff067219 */ /* 0x080fe60000011606 */
[----:B------:R-:W-:Y:S01]  /*5010*/  IMAD R45, R42, R4, R45 ;  /* 0x000000042a2d7224 */ /* 0x000fe200078e022d */
[----:B------:R-:W-:Y:S05]  /*5020*/  SEL R15, R5, R6, !P2 ;  /* 0x00000006050f7207 */ /* 0x000fea0005000000 */
[----:B------:R-:W-:Y:S02]  /*5030*/  IMAD.MOV R6, RZ, RZ, -R15 ;  /* 0x000000ffff067224 */ /* 0x000fe400078e0a0f */
[C---:B------:R-:W-:Y:S04]  /*5040*/  @!P0 IMAD.HI.U32 R2, R3.reuse, R36, RZ ;  /* 0x0000002403028227 */ /* 0x040fe800078e00ff */
[----:B------:R-:W-:Y:S01]  /*5050*/  IMAD R6, R40, R6, R5 ;  /* 0x0000000628067224 */ /* 0x000fe200078e0205 */
[----:B------:R-:W-:Y:S04]  /*5060*/  @!P0 SHF.R.U32.HI R2, RZ, R37, R2 ;  /* 0x00000025ff028219 */ /* 0x000fe80000011602 */
[----:B------:R-:W-:Y:S02]  /*5070*/  @!P0 SEL R0, R3, R2, !P2 ;  /* 0x0000000203008207 */ /* 0x000fe40005000000 */
[----:B------:R-:W-:Y:S02]  /*5080*/  IADD3 R2, PT, PT, -R5, RZ, RZ ;  /* 0x000000ff05027210 */ /* 0x000fe40007ffe1ff */
[----:B------:R-:W-:Y:S01]  /*5090*/  @!P0 IADD3 R8, PT, PT, R15, -R0, RZ ;  /* 0x800000000f088210 */ /* 0x000fe20007ffe0ff */
[----:B------:R-:W-:Y:S02]  /*50a0*/  @!P0 IMAD R0, R7, R6, R0 ;  /* 0x0000000607008224 */ /* 0x000fe400078e0200 */
[----:B------:R-:W-:Y:S02]  /*50b0*/  IMAD R43, R38, R2, R43 ;  /* 0x00000002262b7224 */ /* 0x000fe400078e022b */
[----:B------:R-:W-:Y:S02]  /*50c0*/  @!P0 IMAD R5, R8, R40, R3 ;  /* 0x0000002808058224 */ /* 0x000fe400078e0203 */
[----:B------:R-:W-:Y:S04]  /*50d0*/  @!P0 IMAD.MOV.U32 R3, RZ, RZ, R0 ;  /* 0x000000ffff038224 */ /* 0x000fe800078e0000 */
[----:B------:R-:W-:Y:S02]  /*50e0*/  IMAD R45, R3, R42, R45 ;  /* 0x0000002a032d7224 */ /* 0x000fe400078e022d */
[----:B------:R-:W-:Y:S07]  /*50f0*/  IMAD R43, R5, R38, R43 ;  /* 0x00000026052b7224 */ /* 0x000fee00078e022b */
.L_x_85:
[----:B-1----:R-:W-:Y:S01]  /*5100*/  @!P1 ISETP.NE.AND P0, PT, R10, 0x1, PT ;  /* 0x000000010a00980c */ /* 0x002fe20003f05270 */
[----:B------:R-:W-:Y:S01]  /*5110*/  @!P1 IMAD.HI.U32 R0, R45, R12, RZ ;  /* 0x0000000c2d009227 */ /* 0x000fe200078e00ff */
[----:B------:R-:W-:Y:S01]  /*5120*/  @!P1 ISETP.NE.AND P2, PT, R9, 0x1, PT ;  /* 0x000000010900980c */ /* 0x000fe20003f45270 */
[----:B------:R-:W-:Y:S01]  /*5130*/  ULOP3.LUT UP0, URZ, UR48, 0x1b0, URZ, 0xc0, !UPT ;  /* 0x000001b030ff7892 */ /* 0x000fe2000f80c0ff */
[----:B------:R-:W-:Y:S01]  /*5140*/  R2UR UR42, R21 ;  /* 0x00000000152a72ca */ /* 0x000fe200000e0000 */
[----:B------:R-:W-:Y:S01]  /*5150*/  @!P1 IMAD.HI.U32 R3, R43, R11, RZ ;  /* 0x0000000b2b039227 */ /* 0x000fe200078e00ff */
[----:B------:R-:W-:Y:S02]  /*5160*/  @!P1 SHF.R.U32.HI R0, RZ, R13, R0 ;  /* 0x0000000dff009219 */ /* 0x000fe40000011600 */
[----:B------:R-:W-:Y:S01]  /*5170*/  R2UR UR41, R20 ;  /* 0x00000000142972ca */ /* 0x000fe200000e0000 */
[----:B------:R-:W-:Y:S01]  /*5180*/  VIADD R107, R107, 0x1 ;  /* 0x000000016b6b7836 */ /* 0x000fe20000000000 */
[----:B------:R-:W-:Y:S02]  /*5190*/  @!P1 SHF.R.U32.HI R2, RZ, R14, R3 ;  /* 0x0000000eff029219 */ /* 0x000fe40000011603 */
[----:B------:R-:W-:Y:S02]  /*51a0*/  @!P1 SEL R3, R45, R0, !P2 ;  /* 0x000000002d039207 */ /* 0x000fe40005000000 */
[----:B------:R-:W-:Y:S02]  /*51b0*/  @!P1 SEL R2, R43, R2, !P0 ;  /* 0x000000022b029207 */ /* 0x000fe40004000000 */
[----:B------:R-:W-:Y:S01]  /*51c0*/  @P4 SHF.R.U32.HI R98, RZ, 0x10, R17 ;  /* 0x00000010ff624819 */ /* 0x000fe20000011611 */
[----:B------:R-:W-:Y:S02]  /*51d0*/  USHF.L.U32 UR42, UR42, 0x6, URZ ;  /* 0x000000062a2a7899 */ /* 0x000fe400080006ff */
[----:B------:R-:W-:Y:S02]  /*51e0*/  @!P1 IMAD.IADD R0, R2, 0x1, -R3 ;  /* 0x0000000102009824 */ /* 0x000fe400078e0a03 */
[----:B------:R-:W-:Y:S01]  /*51f0*/  @!P1 IMAD.IADD R2, R3, 0x1, -R2 ;  /* 0x0000000103029824 */ /* 0x000fe200078e0a02 */
[----:B------:R-:W-:Y:S01]  /*5200*/  USHF.L.U32 UR41, UR41, 0x8, URZ ;  /* 0x0000000829297899 */ /* 0x000fe200080006ff */
[----:B------:R-:W-:Y:S02]  /*5210*/  @!P1 IMAD R45, R0, R9, R45 ;  /* 0x00000009002d9224 */ /* 0x000fe400078e022d */
[----:B------:R-:W-:Y:S01]  /*5220*/  @!P1 IMAD R43, R2, R10, R43 ;  /* 0x0000000a022b9224 */ /* 0x000fe200078e022b */
[----:B------:R-:W-:Y:S08]  /*5230*/  BRA.U !UP0, `(.L_x_86) ;  /* 0x0000000108407547 */ /* 0x000ff0000b800000 */
[----:B------:R-:W1:Y:S01]  /*5240*/  LDCU.64 UR8, c[0x4][0x88] ;  /* 0x01001100ff0877ac */ /* 0x000e620008000a00 */
[----:B------:R-:W-:Y:S01]  /*5250*/  MOV R3, 0x0 ;  /* 0x0000000000037802 */ /* 0x000fe20000000f00 */
[----:B------:R-:W-:Y:S02]  /*5260*/  HFMA2 R12, -RZ, RZ, 0, 5.9604644775390625e-08 ;  /* 0x00000001ff0c7431 */ /* 0x000fe400000001ff */
[----:B------:R-:W-:Y:S02]  /*5270*/  IMAD.MOV.U32 R8, RZ, RZ, 0x70 ;  /* 0x00000070ff087424 */ /* 0x000fe400078e00ff */
[----:B------:R-:W-:Y:S01]  /*5280*/  IMAD.MOV.U32 R13, RZ, RZ, RZ ;  /* 0x000000ffff0d7224 */ /* 0x000fe200078e00ff */
[----:B------:R-:W2:Y:S01]  /*5290*/  LDCU.64 UR6, c[0x4][0x90] ;  /* 0x01001200ff0677ac */ /* 0x000ea20008000a00 */
[----:B------:R-:W3:Y:S01]  /*52a0*/  LDC.64 R2, c[0x4][R3] ;  /* 0x0100000003027b82 */ /* 0x000ee20000000a00 */
[----:B------:R-:W4:Y:S01]  /*52b0*/  LDCU.64 UR4, c[0x4][0x8] ;  /* 0x01000100ff0477ac */ /* 0x000f220008000a00 */
[----:B-1----:R-:W-:Y:S01]  /*52c0*/  MOV R5, UR9 ;  /* 0x0000000900057c02 */ /* 0x002fe20008000f00 */
[----:B------:R-:W-:Y:S01]  /*52d0*/  IMAD.U32 R4, RZ, RZ, UR8 ;  /* 0x00000008ff047e24 */ /* 0x000fe2000f8e00ff */
[----:B--2---:R-:W-:Y:S01]  /*52e0*/  MOV R7, UR7 ;  /* 0x0000000700077c02 */ /* 0x004fe20008000f00 */
[----:B------:R-:W-:Y:S01]  /*52f0*/  IMAD.U32 R6, RZ, RZ, UR6 ;  /* 0x00000006ff067e24 */ /* 0x000fe2000f8e00ff */
[----:B----4-:R-:W-:Y:S01]  /*5300*/  MOV R11, UR5 ;  /* 0x00000005000b7c02 */ /* 0x010fe20008000f00 */
[----:B------:R-:W-:Y:S02]  /*5310*/  IMAD.U32 R10, RZ, RZ, UR4 ;  /* 0x00000004ff0a7e24 */ /* 0x000fe4000f8e00ff */
[----:B------:R-:W-:Y:S07]  /*5320*/  LEPC R20, `(.L_x_86) ;  /* 0x000000001014794e */ /* 0x000fee0000000000 */
[----:B---3-5:R-:W-:Y:S05]  /*5330*/  CALL.ABS.NOINC R2 ;  /* 0x0000000002007343 */ /* 0x028fea0003c00000 */
.L_x_86:
[----:B------:R-:W-:Y:S01]  /*5340*/  LOP3.LUT P0, RZ, R104, 0x1b0, RZ, 0xc0, !PT ;  /* 0x000001b068ff7812 */ /* 0x000fe2000780c0ff */
[----:B------:R-:W-:Y:S11]  /*5350*/  BSSY.RECONVERGENT B6, `(.L_x_87) ;  /* 0x0000013000067945 */ /* 0x000ff60003800200 */
[----:B------:R-:W-:Y:S01]  /*5360*/  @!UPT UIADD3 URZ, UPT, UPT, URZ, URZ, URZ ;  /* 0x000000fffffff290 */ /* 0x000fe2000fffe0ff */
[----:B------:R-:W-:Y:S05]  /*5370*/  @!P0 BRA `(.L_x_88) ;  /* 0x0000000000408947 */ /* 0x000fea0003800000 */
        /* <DEDUP_REMOVED lines=16> */
.L_x_88:
[----:B------:R-:W-:Y:S05]  /*5480*/  BSYNC.RECONVERGENT B6 ;  /* 0x0000000000067941 */ /* 0x000fea0003800200 */
.L_x_87:
[----:B------:R-:W-:Y:S01]  /*5490*/  ISETP.NE.U32.AND P4, PT, R86, RZ, PT ;  /* 0x000000ff5600720c */ /* 0x000fe20003f85070 */
[----:B------:R-:W-:Y:S01]  /*54a0*/  UISETP.NE.AND UP2, UPT, UR50, URZ, UPT ;  /* 0x000000ff3200728c */ /* 0x000fe2000bf45270 */
[----:B------:R-:W-:Y:S01]  /*54b0*/  ISETP.NE.U32.AND P2, PT, RZ, UR38, PT ;  /* 0x00000026ff007c0c */ /* 0x000fe2000bf45070 */
[----:B------:R-:W-:Y:S01]  /*54c0*/  UISETP.NE.U32.AND UP1, UPT, UR44, URZ, UPT ;  /* 0x000000ff2c00728c */ /* 0x000fe2000bf25070 */
[----:B------:R-:W-:Y:S01]  /*54d0*/  ISETP.NE.AND.EX P4, PT, R87, RZ, PT, P4 ;  /* 0x000000ff5700720c */ /* 0x000fe20003f85340 */
[----:B------:R-:W-:Y:S01]  /*54e0*/  UPLOP3.LUT UP0, UPT, UPT, UPT, UPT, 0x40, 0x4 ;  /* 0x000000000004789c */ /* 0x000fe20003f0e870 */
[----:B------:R-:W-:Y:S01]  /*54f0*/  ISETP.NE.AND.EX P2, PT, RZ, UR39, PT, P2 ;  /* 0x00000027ff007c0c */ /* 0x000fe2000bf45320 */
[----:B------:R-:W-:Y:S01]  /*5500*/  UISETP.NE.AND.EX UP1, UPT, UR45, URZ, UPT, UP1 ;  /* 0x000000ff2d00728c */ /* 0x000fe2000bf25310 */
[----:B------:R-:W-:Y:S04]  /*5510*/  PLOP3.LUT P1, PT, PT, PT, UP2, 0x80, 0x8 ;  /* 0x000000000008781c */ /* 0x000fe80003f2f028 */
[----:B------:R-:W-:Y:S06]  /*5520*/  @UP2 UPLOP3.LUT UP0, UPT, UPT, UPT, UP1, 0x80, 0x8 ;  /* 0x000000000008289c */ /* 0x000fec0003f0f010 */
[----:B------:R-:W-:Y:S01]  /*5530*/  PLOP3.LUT P0, PT, PT, PT, UP0, 0x80, 0x8 ;  /* 0x000000000008781c */ /* 0x000fe20003f0f008 */
[----:B------:R-:W-:Y:S01]  /*5540*/  @!UPT UIADD3 URZ, UPT, UPT, URZ, URZ, URZ ;  /* 0x000000fffffff290 */ /* 0x000fe2000fffe0ff */
[----:B------:R-:W-:Y:S11]  /*5550*/  BRA.U !UP1, `(.L_x_89) ;  /* 0x0000000109387547 */ /* 0x000ff6000b800000 */
[----:B------:R-:W-:Y:S01]  /*5560*/  UISETP.NE.U32.AND UP0, UPT, UR38, URZ, UPT ;  /* 0x000000ff2600728c */ /* 0x000fe2000bf05070 */
[----:B------:R-:W-:Y:S02]  /*5570*/  HFMA2 R0, -RZ, RZ, 0, 5.9604644775390625e-08 ;  /* 0x00000001ff007431 */ /* 0x000fe400000001ff */
[----:B------:R-:W-:Y:S01]  /*5580*/  IMAD.MOV.U32 R91, RZ, RZ, 0x1 ;  /* 0x00000001ff5b7424 */ /* 0x000fe200078e00ff */
[----:B------:R-:W-:Y:S06]  /*5590*/  UISETP.NE.AND.EX UP0, UPT, UR39, URZ, UPT, UP0 ;  /* 0x000000ff2700728c */ /* 0x000fec000bf05300 */
[----:B------:R-:W-:Y:S05]  /*55a0*/  PLOP3.LUT P3, PT, PT, PT, UP0, 0x80, 0x8 ;  /* 0x000000000008781c */ /* 0x000fea0003f6f008 */
[----:B------:R-:W1:Y:S01]  /*55b0*/  @UP0 LDCU.64 UR6, c[0x0][0x888] ;  /* 0x00011100ff0607ac */ /* 0x000e620008000a00 */
[----:B------:R-:W-:Y:S07]  /*55c0*/  @UP0 UIMAD UR4, UR36, UR44, URZ ;  /* 0x0000002c240402a4 */ /* 0x000fee000f8e02ff */
[----:B------:R-:W-:Y:S01]  /*55d0*/  @!P3 PRMT R91, R0, 0x7610, R91 ;  /* 0x00007610005bb816 */ /* 0x000fe2000000005b */
[----:B-1----:R-:W-:Y:S03]  /*55e0*/  @UP0 UIMAD.WIDE UR6, UR4, 0x4, UR6 ;  /* 0x00000004040608a5 */ /* 0x002fe6000f8e0206 */
[----:B------:R-:W1:Y:S03]  /*55f0*/  @!UP0 LDCU UR4, c[0x0][0x880] ;  /* 0x00011000ff0487ac */ /* 0x000e660008000800 */
[----:B------:R-:W-:Y:S01]  /*5600*/  IMAD.U32 R2, RZ, RZ, UR6 ;  /* 0x00000006ff027e24 */ /* 0x000fe2000f8e00ff */
[----:B------:R-:W-:Y:S05]  /*5610*/  MOV R3, UR7 ;  /* 0x0000000700037c02 */ /* 0x000fea0008000f00 */
[----:B-----5:R2:W5:Y:S02]  /*5620*/  @P3 LDG.E R50, desc[UR46][R2.64] ;  /* 0x0000002e02323981 */ /* 0x020564000c1e1900 */
[----:B-12---:R-:W-:Y:S02]  /*5630*/  @!P3 IMAD.U32 R50, RZ, RZ, UR4 ;  /* 0x00000004ff32be24 */ /* 0x006fe4000f8e00ff */
.L_x_89:
[----:B------:R-:W-:Y:S05]  /*5640*/  @!P4 BRA `(.L_x_90) ;  /* 0x000000000020c947 */ /* 0x000fea0003800000 */
[----:B------:R-:W-:Y:S04]  /*5650*/  ISETP.NE.U32.AND P3, PT, R84, RZ, PT ;  /* 0x000000ff5400720c */ /* 0x000fe80003f65070 */
[----:B------:R-:W-:Y:S11]  /*5660*/  ISETP.NE.AND.EX P3, PT, R85, RZ, PT, P3 ;  /* 0x000000ff5500720c */ /* 0x000ff60003f65330 */
[----:B------:R-:W-:Y:S02]  /*5670*/  @!UPT UIADD3 URZ, UPT, UPT, URZ, URZ, URZ ;  /* 0x000000fffffff290 */ /* 0x000fe4000fffe0ff */
[----:B------:R-:W1:Y:S01]  /*5680*/  @P3 LDC.64 R2, c[0x0][0x8a8] ;  /* 0x00022a00ff023b82 */ /* 0x000e620000000a00 */
[----:B------:R-:W-:Y:S04]  /*5690*/  @P3 IMAD R0, R86, UR36, RZ ;  /* 0x0000002456003c24 */ /* 0x000fe8000f8e02ff */
[----:B-1----:R-:W-:Y:S05]  /*56a0*/  @P3 IMAD.WIDE R2, R0, 0x4, R2 ;  /* 0x0000000400023825 */ /* 0x002fea00078e0202 */
[----:B-----5:R1:W5:Y:S02]  /*56b0*/  @P3 LDG.E R47, desc[UR46][R2.64] ;  /* 0x0000002e022f3981 */ /* 0x020364000c1e1900 */
[----:B-1----:R-:W2:Y:S02]  /*56c0*/  @!P3 LDC R47, c[0x0][0x8a0] ;  /* 0x00022800ff2fbb82 */ /* 0x002ea40000000800 */
.L_x_90:
[----:B-----5:R-:W-:Y:S01]  /*56d0*/  ISETP.NE.AND P4, PT, R50, RZ, PT ;  /* 0x000000ff3200720c */ /* 0x020fe20003f85270 */
[----:B------:R-:W-:Y:S01]  /*56e0*/  BSSY B1, `(.L_x_91) ;  /* 0x0000042000017945 */ /* 0x000fe20003800000 */
[----:B------:R-:W-:Y:S01]  /*56f0*/  SEL R9, RZ, 0xffffffff, P2 ;  /* 0xffffffffff097807 */ /* 0x000fe20001000000 */
[----:B------:R-:W-:Y:S01]  /*5700*/  IMAD.MOV.U32 R64, RZ, RZ, 0x1 ;  /* 0x00000001ff407424 */ /* 0x000fe200078e00ff */
[----:B------:R-:W-:Y:S02]  /*5710*/  LOP3.LUT P3, RZ, R91, 0xff, RZ, 0xc0, !PT ;  /* 0x000000ff5bff7812 */ /* 0x000fe4000786c0ff */
[----:B------:R-:W-:Y:S02]  /*5720*/  CS2R R62, SRZ ;  /* 0x00000000003e7805 */ /* 0x000fe4000001ff00 */
[----:B------:R-:W-:Y:S02]  /*5730*/  @P1 SEL R2, RZ, 0xffffffff, P4 ;  /* 0xffffffffff021807 */ /* 0x000fe40002000000 */
[----:B------:R-:W-:Y:S02]  /*5740*/  CS2R R60, SRZ ;  /* 0x00000000003c7805 */ /* 0x000fe4000001ff00 */
[----:B------:R-:W-:Y:S02]  /*5750*/  LEA R0, R100, UR49, 0x3 ;  /* 0x0000003164007c11 */ /* 0x000fe4000f8e18ff */
[----:B------:R-:W-:Y:S02]  /*5760*/  CS2R R58, SRZ ;  /* 0x00000000003a7805 */ /* 0x000fe4000001ff00 */
[----:B------:R-:W-:Y:S02]  /*5770*/  @P0 SEL R2, R9, R2, !P3 ;  /* 0x0000000209020207 */ /* 0x000fe40005800000 */
[----:B------:R-:W-:Y:S02]  /*5780*/  CS2R R56, SRZ ;  /* 0x0000000000387805 */ /* 0x000fe4000001ff00 */
[----:B------:R-:W-:Y:S02]  /*5790*/  LEA R108, R44, UR49, 0x3 ;  /* 0x000000312c6c7c11 */ /* 0x000fe4000f8e18ff */
[----:B------:R-:W-:Y:S02]  /*57a0*/  @P1 LOP3.LUT R2, R2, 0x1, RZ, 0xc0, !PT ;  /* 0x0000000102021812 */ /* 0x000fe400078ec0ff */
[----:B------:R-:W-:Y:S02]  /*57b0*/  SHF.L.U32 R7, R102, 0x1f, RZ ;  /* 0x0000001f66077819 */ /* 0x000fe400000006ff */
[----:B------:R-:W-:Y:S02]  /*57c0*/  ISETP.NE.U32.OR P6, PT, R2, 0x1, !P1 ;  /* 0x000000010200780c */ /* 0x000fe40004fc5470 */
[----:B------:R-:W-:Y:S02]  /*57d0*/  PLOP3.LUT P2, PT, PT, PT, UP1, 0x80, 0x8 ;  /* 0x000000000008781c */ /* 0x000fe40003f4f018 */
[C---:B------:R-:W-:Y:S02]  /*57e0*/  LEA.HI R5, R44.reuse, R44, RZ, 0x1 ;  /* 0x0000002c2c057211 */ /* 0x040fe400078f08ff */
[----:B------:R-:W-:Y:S02]  /*57f0*/  SEL R2, RZ, 0xffffffff, P4 ;  /* 0xffffffffff027807 */ /* 0x000fe40002000000 */
[----:B------:R-:W-:Y:S01]  /*5800*/  P2R R72, PR, RZ, 0x40 ;  /* 0x00000040ff487803 */ /* 0x000fe20000000000 */
[C---:B------:R-:W-:Y:S01]  /*5810*/  IMAD.SHL.U32 R3, R5.reuse, 0x80, RZ ;  /* 0x0000008005037824 */ /* 0x040fe200078e00ff */
[----:B------:R-:W-:Y:S03]  /*5820*/  LOP3.LUT R5, R5, 0xffe, RZ, 0xc0, !PT ;  /* 0x00000ffe05057812 */ /* 0x000fe600078ec0ff */
[----:B------:R-:W-:Y:S02]  /*5830*/  @P6 SHF.L.U32 R11, R99, 0x1f, RZ ;  /* 0x0000001f630b6819 */ /* 0x000fe400000006ff */
[----:B------:R-:W-:Y:S01]  /*5840*/  @P2 SEL R2, R9, R2, !P3 ;  /* 0x0000000209022207 */ /* 0x000fe20005800000 */
[----:B------:R-:W-:Y:S01]  /*5850*/  IMAD.IADD R48, R44, 0x1, -R5 ;  /* 0x000000012c307824 */ /* 0x000fe200078e0a05 */
[----:B------:R-:W1:Y:S01]  /*5860*/  @P6 SYNCS.PHASECHK.TRANS64.TRYWAIT P1, [R0+URZ+0x50], R11 ;  /* 0x0000500b000065a7 */ /* 0x000e6200080211ff */
[----:B------:R-:W-:Y:S02]  /*5870*/  LOP3.LUT R3, R3, 0xffffff00, RZ, 0xc0, !PT ;  /* 0xffffff0003037812 */ /* 0x000fe400078ec0ff */
[----:B------:R-:W-:Y:S03]  /*5880*/  LOP3.LUT R2, R2, 0x1, RZ, 0xc0, !PT ;  /* 0x0000000102027812 */ /* 0x000fe600078ec0ff */
[----:B------:R-:W-:Y:S01]  /*5890*/  IMAD.IADD R3, R46, 0x1, R3 ;  /* 0x000000012e037824 */ /* 0x000fe200078e0203 */
[----:B------:R-:W-:Y:S03]  /*58a0*/  ISETP.NE.U32.AND P5, PT, R2, 0x1, PT ;  /* 0x000000010200780c */ /* 0x000fe60003fa5070 */
[----:B------:R-:W-:Y:S01]  /*58b0*/  IMAD R48, R48, 0x100000, R3 ;  /* 0x0010000030307824 */ /* 0x000fe200078e0203 */
[----:B------:R-:W-:Y:S01]  /*58c0*/  P2R R65, PR, RZ, 0x20 ;  /* 0x00000020ff417803 */ /* 0x000fe20000000000 */
[----:B------:R3:W4:Y:S01]  /*58d0*/  SYNCS.PHASECHK.TRANS64.TRYWAIT P0, [R108+URZ+0xc0], R7 ;  /* 0x0000c0076c0075a7 */ /* 0x00072200080011ff */
[----:B-1----:R-:W-:Y:S01]  /*58e0*/  @P6 SEL R64, RZ, 0x1, !P1 ;  /* 0x00000001ff406807 */ /* 0x002fe20004800000 */
[----:B---3--:R-:W-:Y:S06]  /*58f0*/  @!P6 BRA `(.L_x_92) ;  /* 0x000000000080e947 */ /* 0x008fec0003800000 */
[----:B------:R-:W-:Y:S01]  /*5900*/  @P5 IMAD R4, R100, 0x1000, R95 ;  /* 0x0000100064045824 */ /* 0x000fe200078e025f */
[----:B------:R-:W-:Y:S01]  /*5910*/  ISETP.NE.AND P1, PT, R64, RZ, PT ;  /* 0x000000ff4000720c */ /* 0x000fe20003f25270 */
[----:B------:R-:W-:Y:S01]  /*5920*/  BSSY B0, `(.L_x_93) ;  /* 0x000000b000007945 */ /* 0x000fe20003800000 */
[----:B------:R-:W-:Y:S01]  /*5930*/  CS2R R58, SRZ ;  /* 0x00000000003a7805 */ /* 0x000fe2000001ff00 */
[----:B------:R-:W-:Y:S01]  /*5940*/  @P5 VIADD R2, R4, UR49 ;  /* 0x0000003104025c36 */ /* 0x000fe20008000000 */
[----:B------:R-:W-:Y:S02]  /*5950*/  CS2R R56, SRZ ;  /* 0x0000000000387805 */ /* 0x000fe4000001ff00 */
[----:B------:R-:W-:Y:S02]  /*5960*/  CS2R R62, SRZ ;  /* 0x00000000003e7805 */ /* 0x000fe4000001ff00 */
[----:B------:R-:W-:Y:S01]  /*5970*/  CS2R R60, SRZ ;  /* 0x00000000003c7805 */ /* 0x000fe2000001ff00 */
[----:B------:R-:W-:Y:S04]  /*5980*/  @P5 IMAD R2, R103, -0x10, R2 ;  /* 0xfffffff067025824 */ /* 0x000fe800078e0202 */
[----:B------:R-:W-:Y:S05]  /*5990*/  @P1 BRA `(.L_x_94) ;  /* 0x00000000000c1947 */ /* 0x000fea0003800000 */
[----:B------:R-:W-:Y:S04]  /*59a0*/  SHF.L.U32 R3, R99, 0x1f, RZ ;  /* 0x0000001f63037819 */ /* 0x000fe800000006ff */
[----:B------:R-:W1:Y:S02]  /*59b0*/  SYNCS.PHASECHK.TRANS64.TRYWAIT P1, [R0+URZ+0x50], R3 ;  /* 0x00005003000075a7 */ /* 0x000e6400080211ff */
[----:B-1----:R-:W-:Y:S05]  /*59c0*/  @!P1 BRA `(.L_x_95) ;  /* 0x0000004000389947 */ /* 0x002fea0003800000 */
.L_x_94:
[----:B------:R-:W-:Y:S05]  /*59d0*/  BSYNC B0 ;  /* 0x0000000000007941 */ /* 0x000fea0003800000 */
.L_x_93:
[----:B------:R-:W-:Y:S01]  /*59e0*/  ISETP.NE.AND P1, PT, R65, RZ, PT ;  /* 0x000000ff4100720c */ /* 0x000fe20003f25270 */
[----:B-1----:R-:W-:Y:S02]  /*59f0*/  VIADD R3, R0, 0x70 ;  /* 0x0000007000037836 */ /* 0x002fe40000000000 */
[----:B------:R-:W-:Y:S02]  /*5a00*/  IMAD.U32 R0, RZ, RZ, UR37 ;  /* 0x00000025ff007e24 */ /* 0x000fe4000f8e00ff */
[----:B------:R-:W-:Y:S03]  /*5a10*/  VIADD R100, R100, 0x1 ;  /* 0x0000000164647836 */ /* 0x000fe60000000000 */
[----:B------:R-:W-:Y:S05]  /*5a20*/  PRMT R0, R0, 0x654, R3 ;  /* 0x0000065400007816 */ /* 0x000fea0000000003 */
[----:B------:R1:W3:Y:S04]  /*5a30*/  @P1 LDS.128 R56, [R4+UR49+0x200] ;  /* 0x0002003104381984 */ /* 0x0002e80008000c00 */
[----:B------:R1:W1:Y:S01]  /*5a40*/  @P1 LDS.128 R60, [R2+0x210] ;  /* 0x00021000023c1984 */ /* 0x0002620000000c00 */
[C---:B------:R-:W-:Y:S01]  /*5a50*/  ISETP.NE.AND P1, PT, R100.reuse, 0x4, PT ;  /* 0x000000046400780c */ /* 0x040fe20003f25270 */
[----:B------:R-:W-:Y:S01]  /*5a60*/  @!PT LDS RZ, [RZ] ;  /* 0x00000000fffff984 */ /* 0x000fe20000000800 */
[----:B------:R-:W-:Y:S01]  /*5a70*/  @!PT LDS RZ, [RZ] ;  /* 0x00000000fffff984 */ /* 0x000fe20000000800 */
[----:B------:R-:W-:Y:S01]  /*5a80*/  @!PT LDS RZ, [RZ] ;  /* 0x00000000fffff984 */ /* 0x000fe20000000800 */
[----:B------:R-:W-:Y:S01]  /*5a90*/  @!PT LDS RZ, [RZ] ;  /* 0x00000000fffff984 */ /* 0x000fe20000000800 */
[----:B------:R5:W-:Y:S06]  /*5aa0*/  MEMBAR.ALL.CTA ;  /* 0x0000000000007992 */ /* 0x000bec0000008000 */
[----:B-----5:R-:W5:Y:S01]  /*5ab0*/  FENCE.VIEW.ASYNC.S ;  /* 0x00000000000073c6 */ /* 0x020f620000000000 */
[----:B------:R-:W-:Y:S01]  /*5ac0*/  SEL R100, R100, RZ, P1 ;  /* 0x000000ff64647207 */ /* 0x000fe20000800000 */
[----:B-----5:R5:W-:Y:S02]  /*5ad0*/  SYNCS.ARRIVE.TRANS64.RED.A1T0 RZ, [R0+URZ], RZ ;  /* 0x000000ff00ff79a7 */ /* 0x020be400081004ff */
[----:B-----5:R-:W-:Y:S04]  /*5ae0*/  SEL R0, RZ, 0x1, P1 ;  /* 0x00000001ff007807 */ /* 0x020fe80000800000 */
[----:B---3--:R-:W-:Y:S02]  /*5af0*/  LOP3.LUT R99, R99, R0, RZ, 0x3c, !PT ;  /* 0x0000000063637212 */ /* 0x008fe400078e3cff */
.L_x_92:
[----:B------:R-:W-:Y:S05]  /*5b00*/  BSYNC B1 ;  /* 0x0000000000017941 */ /* 0x000fea0003800000 */
.L_x_91:
[----:B------:R-:W-:Y:S04]  /*5b10*/  SHF.R.U32.HI R3, RZ, 0x15, R48 ;  /* 0x00000015ff037819 */ /* 0x000fe80000011630 */
[----:B------:R-:W-:Y:S01]  /*5b20*/  LOP3.LUT P1, RZ, R3, 0x3, R96, 0x48, !PT ;  /* 0x0000000303ff7812 */ /* 0x000fe20007824860 */
[----:B------:R-:W-:Y:S01]  /*5b30*/  @!UPT UIADD3 URZ, UPT, UPT, URZ, URZ, URZ ;  /* 0x000000fffffff290 */ /* 0x000fe2000fffe0ff */
[----:B----4-:R-:W-:Y:S11]  /*5b40*/  @P0 BRA `(.L_x_96) ;  /* 0x0000000000080947 */ /* 0x010ff60003800000 */
[----:B------:R-:W3:Y:S02]  /*5b50*/  SYNCS.PHASECHK.TRANS64.TRYWAIT P0, [R108+URZ+0xc0], R7 ;  /* 0x0000c0076c0075a7 */ /* 0x000ee400080011ff */
[----:B---3--:R-:W-:Y:S05]  /*5b60*/  @!P0 BRA `(.L_x_97) ;  /* 0x0000003c00e48947 */ /* 0x008fea0003800000 */
.L_x_96:
[----:B------:R-:W-:Y:S05]  /*5b70*/  @!P1 BRA `(.L_x_98) ;  /* 0x0000000000409947 */ /* 0x000fea0003800000 */
[----:B------:R-:W4:Y:S01]  /*5b80*/  LDCU.64 UR8, c[0x4][0x78] ;  /* 0x01000f00ff0877ac */ /* 0x000f220008000a00 */
[----:B------:R-:W-:Y:S01]  /*5b90*/  MOV R3, 0x0 ;  /* 0x0000000000037802 */ /* 0x000fe20000000f00 */
[----:B------:R-:W-:Y:S02]  /*5ba0*/  HFMA2 R12, -RZ, RZ, 0, 5.9604644775390625e-08 ;  /* 0x00000001ff0c7431 */ /* 0x000fe400000001ff */
[----:B------:R-:W-:Y:S02]  /*5bb0*/  IMAD.MOV.U32 R8, RZ, RZ, 0x192 ;  /* 0x00000192ff087424 */ /* 0x000fe400078e00ff */
[----:B------:R-:W-:Y:S01]  /*5bc0*/  IMAD.MOV.U32 R13, RZ, RZ, RZ ;  /* 0x000000ffff0d7224 */ /* 0x000fe200078e00ff */
[----:B------:R-:W3:Y:S01]  /*5bd0*/  LDCU.64 UR6, c[0x4][0x80] ;  /* 0x01001000ff0677ac */ /* 0x000ee20008000a00 */
[----:B-1----:R-:W1:Y:S01]  /*5be0*/  LDC.64 R2, c[0x4][R3] ;  /* 0x0100000003027b82 */ /* 0x002e620000000a00 */
[----:B------:R-:W5:Y:S01]  /*5bf0*/  LDCU.64 UR4, c[0x4][0x18] ;  /* 0x01000300ff0477ac */ /* 0x000f620008000a00 */
[----:B----4-:R-:W-:Y:S01]  /*5c00*/  MOV R5, UR9 ;  /* 0x0000000900057c02 */ /* 0x010fe20008000f00 */
[----:B------:R-:W-:Y:S01]  /*5c10*/  IMAD.U32 R4, RZ, RZ, UR8 ;  /* 0x00000008ff047e24 */ /* 0x000fe2000f8e00ff */
[----:B---3--:R-:W-:Y:S01]  /*5c20*/  MOV R7, UR7 ;  /* 0x0000000700077c02 */ /* 0x008fe20008000f00 */
[----:B------:R-:W-:Y:S01]  /*5c30*/  IMAD.U32 R6, RZ, RZ, UR6 ;  /* 0x00000006ff067e24 */ /* 0x000fe2000f8e00ff */
[----:B-----5:R-:W-:Y:S01]  /*5c40*/  MOV R11, UR5 ;  /* 0x00000005000b7c02 */ /* 0x020fe20008000f00 */
[----:B------:R-:W-:Y:S02]  /*5c50*/  IMAD.U32 R10, RZ, RZ, UR4 ;  /* 0x00000004ff0a7e24 */ /* 0x000fe4000f8e00ff */
[----:B------:R-:W-:Y:S07]  /*5c60*/  LEPC R20, `(.L_x_98) ;  /* 0x000000001014794e */ /* 0x000fee0000000000 */
[----:B-12---:R-:W-:Y:S05]  /*5c70*/  CALL.ABS.NOINC R2 ;  /* 0x0000000002007343 */ /* 0x006fea0003c00000 */
.L_x_98:
[----:B------:R-:W-:Y:S05]  /*5c80*/  WARPSYNC.ALL ;  /* 0x0000000000007948 */ /* 0x000fea0003800000 */
[----:B------:R-:W-:Y:S01]  /*5c90*/  R2UR UR4, R48 ;  /* 0x00000000300472ca */ /* 0x000fe200000e0000 */
[----:B------:R-:W-:Y:S01]  /*5ca0*/  BSSY.RECONVERGENT B0, `(.L_x_99) ;  /* 0x00000a1000007945 */ /* 0x000fe20003800200 */
[C---:B------:R-:W-:Y:S02]  /*5cb0*/  SHF.L.U32 R51, R56.reuse, 0x10, RZ ;  /* 0x0000001038337819 */ /* 0x040fe400000006ff */
[C---:B------:R-:W-:Y:S02]  /*5cc0*/  PRMT R49, R56.reuse, 0x8880, RZ ;  /* 0x0000888038317816 */ /* 0x040fe400000000ff */
[----:B------:R-:W-:Y:S02]  /*5cd0*/  SHF.R.S32.HI R51, RZ, 0x18, R51 ;  /* 0x00000018ff337819 */ /* 0x000fe40000011433 */
[----:B------:R-:W-:Y:S02]  /*5ce0*/  SHF.L.U32 R52, R56, 0x8, RZ ;  /* 0x0000000838347819 */ /* 0x000fe400000006ff */
[C---:B------:R-:W-:Y:S02]  /*5cf0*/  PRMT R54, R58.reuse, 0x8880, RZ ;  /* 0x000088803a367816 */ /* 0x040fe400000000ff */
[----:B------:R-:W-:Y:S01]  /*5d00*/  SHF.L.U32 R53, R58, 0x8, RZ ;  /* 0x000000083a357819 */ /* 0x000fe200000006ff */
[----:B-1-3--:R-:W-:Y:S01]  /*5d10*/  LDTM.16dp32bit_t0_t15.x32 R4, tmem[UR4] ;  /* 0x00000004000479ee */ /* 0x00afe20008a80000 */
[----:B------:R-:W2:Y:S01]  /*5d20*/  LDTM.16dp32bit_t16_t31.x32 R4, tmem[UR4+0x20] ;  /* 0x00002004000479ee */ /* 0x000ea20008aa0000 */
[----:B------:R-:W-:Y:S02]  /*5d30*/  IADD3 R67, PT, PT, R95, UR49, RZ ;  /* 0x000000315f437c10 */ /* 0x000fe4000fffe0ff */
[----:B------:R-:W-:Y:S02]  /*5d40*/  SHF.L.U32 R66, R97, 0x4, RZ ;  /* 0x0000000461427819 */ /* 0x000fe400000006ff */
[----:B------:R-:W-:Y:S02]  /*5d50*/  SHF.R.S32.HI R53, RZ, 0x18, R53 ;  /* 0x00000018ff357819 */ /* 0x000fe40000011435 */
[----:B------:R-:W-:Y:S02]  /*5d60*/  IADD3 R109, PT, PT, R67, R66, RZ ;  /* 0x00000042436d7210 */ /* 0x000fe40007ffe0ff */
[----:B------:R-:W-:Y:S02]  /*5d70*/  ISETP.NE.AND P0, PT, R105, RZ, PT ;  /* 0x000000ff6900720c */ /* 0x000fe40003f05270 */
[----:B------:R-:W-:Y:S01]  /*5d80*/  ISETP.NE.AND P6, PT, R72, RZ, PT ;  /* 0x000000ff4800720c */ /* 0x000fe20003fc5270 */
[----:B--2---:R-:W-:Y:S11]  /*5d90*/  IMAD R0, R47, R4, RZ ;  /* 0x000000042f007224 */ /* 0x004ff600078e02ff */
[----:B------:R-:W-:Y:S01]  /*5da0*/  @!UPT UIADD3 URZ, UPT, UPT, URZ, URZ, URZ ;  /* 0x000000fffffff290 */ /* 0x000fe2000fffe0ff */
[----:B------:R-:W-:Y:S01]  /*5db0*/  @P6 SHF.L.U32 R74, R99, 0x1f, RZ ;  /* 0x0000001f634a6819 */ /* 0x000fe200000006ff */
[----:B------:R-:W-:Y:S02]  /*5dc0*/  IMAD R2, R47, R5, RZ ;  /* 0x000000052f027224 */ /* 0x000fe400078e02ff */
[----:B------:R-:W-:Y:S01]  /*5dd0*/  IMAD R0, R49, R50, R0 ;  /* 0x0000003231007224 */ /* 0x000fe200078e0200 */
[----:B------:R-:W-:Y:S01]  /*5de0*/  SHF.R.S32.HI R49, RZ, 0x18, R52 ;  /* 0x00000018ff317819 */ /* 0x000fe20000011434 */
[----:B------:R-:W-:Y:S01]  /*5df0*/  IMAD R3, R47, R6, RZ ;  /* 0x000000062f037224 */ /* 0x000fe200078e02ff */
[----:B------:R-:W-:Y:S01]  /*5e00*/  SHF.L.U32 R52, R57, 0x10, RZ ;  /* 0x0000001039347819 */ /* 0x000fe200000006ff */
[-C--:B------:R-:W-:Y:S01]  /*5e10*/  IMAD R2, R51, R50.reuse, R2 ;  /* 0x0000003233027224 */ /* 0x080fe200078e0202 */
[----:B------:R-:W-:Y:S01]  /*5e20*/  SHF.R.S32.HI R51, RZ, 0x18, R56 ;  /* 0x00000018ff337819 */ /* 0x000fe20000011438 */
[----:B------:R-:W-:Y:S02]  /*5e30*/  IMAD R7, R47, R7, RZ ;  /* 0x000000072f077224 */ /* 0x000fe400078e02ff */
[-C--:B------:R-:W-:Y:S01]  /*5e40*/  IMAD R3, R49, R50.reuse, R3 ;  /* 0x0000003231037224 */ /* 0x080fe200078e0203 */
[----:B------:R-:W-:Y:S01]  /*5e50*/  PRMT R49, R57, 0x8880, RZ ;  /* 0x0000888039317816 */ /* 0x000fe200000000ff */
[----:B------:R-:W-:Y:S01]  /*5e60*/  IMAD R7, R51, R50, R7 ;  /* 0x0000003233077224 */ /* 0x000fe200078e0207 */
[----:B------:R-:W-:Y:S01]  /*5e70*/  SHF.R.S32.HI R51, RZ, 0x18, R52 ;  /* 0x00000018ff337819 */ /* 0x000fe20000011434 */
[----:B------:R-:W-:Y:S02]  /*5e80*/  IMAD R4, R47, R8, RZ ;  /* 0x000000082f047224 */ /* 0x000fe400078e02ff */
[----:B------:R-:W-:Y:S01]  /*5e90*/  IMAD.SHL.U32 R52, R57, 0x100, RZ ;  /* 0x0000010039347824 */ /* 0x000fe200078e00ff */
[----:B------:R-:W-:Y:S01]  /*5ea0*/  I2IP.S8.S32.SAT R55, R7, R3, RZ ;  /* 0x0000000307377239 */ /* 0x000fe200000014ff */
[----:B------:R-:W-:Y:S02]  /*5eb0*/  IMAD R5, R47, R9, RZ ;  /* 0x000000092f057224 */ /* 0x000fe400078e02ff */
[----:B------:R-:W-:Y:S01]  /*5ec0*/  IMAD R4, R49, R50, R4 ;  /* 0x0000003231047224 */ /* 0x000fe200078e0204 */
[----:B------:R-:W-:Y:S01]  /*5ed0*/  SHF.R.S32.HI R49, RZ, 0x18, R52 ;  /* 0x00000018ff317819 */ /* 0x000fe20000011434 */
[----:B------:R-:W-:Y:S01]  /*5ee0*/  IMAD R6, R47, R10, RZ ;  /* 0x0000000a2f067224 */ /* 0x000fe200078e02ff */
[----:B------:R-:W-:Y:S01]  /*5ef0*/  I2IP.S8.S32.SAT R68, R2, R0, R55 ;  /* 0x0000000002447239 */ /* 0x000fe20000001437 */
[-C--:B------:R-:W-:Y:S01]  /*5f00*/  IMAD R5, R51, R50.reuse, R5 ;  /* 0x0000003233057224 */ /* 0x080fe200078e0205 */
[----:B------:R-:W-:Y:S01]  /*5f10*/  SHF.L.U32 R52, R58, 0x10, RZ ;  /* 0x000000103a347819 */ /* 0x000fe200000006ff */
[----:B------:R-:W-:Y:S01]  /*5f20*/  IMAD R11, R47, R11, RZ ;  /* 0x0000000b2f0b7224 */ /* 0x000fe200078e02ff */
[----:B------:R-:W-:Y:S01]  /*5f30*/  SHF.R.S32.HI R51, RZ, 0x18, R57 ;  /* 0x00000018ff337819 */ /* 0x000fe20000011439 */
[----:B------:R-:W-:Y:S01]  /*5f40*/  IMAD R6, R49, R50, R6 ;  /* 0x0000003231067224 */ /* 0x000fe200078e0206 */
[----:B------:R-:W-:Y:S01]  /*5f50*/  SHF.R.S32.HI R52, RZ, 0x18, R52 ;  /* 0x00000018ff347819 */ /* 0x000fe20000011434 */
[C---:B------:R-:W-:Y:S02]  /*5f60*/  IMAD R8, R47.reuse, R12, RZ ;  /* 0x0000000c2f087224 */ /* 0x040fe400078e02ff */
[----:B------:R-:W-:Y:S02]  /*5f70*/  IMAD.MOV.U32 R49, RZ, RZ, R54 ;  /* 0x000000ffff317224 */ /* 0x000fe400078e0036 */
[----:B------:R-:W-:Y:S02]  /*5f80*/  IMAD R9, R47, R13, RZ ;  /* 0x0000000d2f097224 */ /* 0x000fe400078e02ff */
[----:B------:R-:W-:Y:S01]  /*5f90*/  IMAD R11, R51, R50, R11 ;  /* 0x00000032330b7224 */ /* 0x000fe200078e020b */
[----:B------:R-:W-:Y:S01]  /*5fa0*/  SHF.R.S32.HI R51, RZ, 0x18, R58 ;  /* 0x00000018ff337819 */ /* 0x000fe2000001143a */
[----:B------:R-:W-:Y:S02]  /*5fb0*/  IMAD R10, R47, R14, RZ ;  /* 0x0000000e2f0a7224 */ /* 0x000fe400078e02ff */
[----:B------:R-:W-:Y:S01]  /*5fc0*/  IMAD R8, R49, R50, R8 ;  /* 0x0000003231087224 */ /* 0x000fe200078e0208 */
[----:B------:R-:W-:Y:S01]  /*5fd0*/  I2IP.S8.S32.SAT R69, R11, R6, RZ ;  /* 0x000000060b457239 */ /* 0x000fe200000014ff */
[----:B------:R-:W-:Y:S01]  /*5fe0*/  IMAD R15, R47, R15, RZ ;  /* 0x0000000f2f0f7224 */ /* 0x000fe200078e02ff */
[----:B------:R-:W-:Y:S01]  /*5ff0*/  PRMT R49, R59, 0x8880, RZ ;  /* 0x000088803b317816 */ /* 0x000fe200000000ff */
[----:B------:R-:W-:Y:S01]  /*6000*/  IMAD R9, R52, R50, R9 ;  /* 0x0000003234097224 */ /* 0x000fe200078e0209 */
[----:B------:R-:W-:Y:S01]  /*6010*/  I2IP.S8.S32.SAT R69, R5, R4, R69 ;  /* 0x0000000405457239 */ /* 0x000fe20000001445 */
[-C--:B------:R-:W-:Y:S01]  /*6020*/  IMAD R10, R53, R50.reuse, R10 ;  /* 0x00000032350a7224 */ /* 0x080fe200078e020a */
[----:B------:R-:W-:Y:S01]  /*6030*/  SHF.L.U32 R53, R59, 0x8, RZ ;  /* 0x000000083b357819 */ /* 0x000fe200000006ff */
[----:B------:R-:W-:Y:S01]  /*6040*/  IMAD R15, R51, R50, R15 ;  /* 0x00000032330f7224 */ /* 0x000fe200078e020f */
[----:B------:R-:W-:Y:S01]  /*6050*/  SHF.L.U32 R51, R59, 0x10, RZ ;  /* 0x000000103b337819 */ /* 0x000fe200000006ff */
[C---:B------:R-:W-:Y:S01]  /*6060*/  IMAD R12, R47.reuse, R16, RZ ;  /* 0x000000102f0c7224 */ /* 0x040fe200078e02ff */
[----:B------:R-:W-:Y:S01]  /*6070*/  SHF.R.S32.HI R53, RZ, 0x18, R53 ;  /* 0x00000018ff357819 */ /* 0x000fe20000011435 */
[C---:B------:R-:W-:Y:S01]  /*6080*/  IMAD R13, R47.reuse, R17, RZ ;  /* 0x000000112f0d7224 */ /* 0x040fe200078e02ff */
[----:B------:R-:W-:Y:S01]  /*6090*/  SHF.R.S32.HI R51, RZ, 0x18, R51 ;  /* 0x00000018ff337819 */ /* 0x000fe20000011433 */
[----:B------:R-:W-:Y:S01]  /*60a0*/  IMAD R14, R47, R18, RZ ;  /* 0x000000122f0e7224 */ /* 0x000fe200078e02ff */
[----:B------:R-:W-:Y:S01]  /*60b0*/  I2IP.S8.S32.SAT R70, R15, R10, RZ ;  /* 0x0000000a0f467239 */ /* 0x000fe200000014ff */
[----:B------:R-:W-:Y:S01]  /*60c0*/  IMAD R12, R49, R50, R12 ;  /* 0x00000032310c7224 */ /* 0x000fe200078e020c */
[----:B------:R-:W-:Y:S01]  /*60d0*/  SHF.R.S32.HI R49, RZ, 0x18, R59 ;  /* 0x00000018ff317819 */ /* 0x000fe2000001143b */
[----:B------:R-:W-:Y:S01]  /*60e0*/  IMAD R19, R47, R19, RZ ;  /* 0x000000132f137224 */ /* 0x000fe200078e02ff */
[----:B------:R-:W-:Y:S01]  /*60f0*/  I2IP.S8.S32.SAT R70, R9, R8, R70 ;  /* 0x0000000809467239 */ /* 0x000fe20000001446 */
[-C--:B------:R-:W-:Y:S01]  /*6100*/  IMAD R13, R51, R50.reuse, R13 ;  /* 0x00000032330d7224 */ /* 0x080fe200078e020d */
[C---:B------:R-:W-:Y:S01]  /*6110*/  PRMT R51, R60.reuse, 0x8880, RZ ;  /* 0x000088803c337816 */ /* 0x040fe200000000ff */
[-C--:B------:R-:W-:Y:S01]  /*6120*/  IMAD R14, R53, R50.reuse, R14 ;  /* 0x00000032350e7224 */ /* 0x080fe200078e020e */
[----:B------:R-:W-:Y:S01]  /*6130*/  PRMT R53, R61, 0x8880, RZ ;  /* 0x000088803d357816 */ /* 0x000fe200000000ff */
[----:B------:R-:W-:Y:S01]  /*6140*/  IMAD R19, R49, R50, R19 ;  /* 0x0000003231137224 */ /* 0x000fe200078e0213 */
[----:B------:R-:W-:Y:S01]  /*6150*/  MOV R49, R51 ;  /* 0x0000003300317202 */ /* 0x000fe20000000f00 */
[----:B------:R-:W-:Y:S02]  /*6160*/  IMAD R16, R47, R20, RZ ;  /* 0x000000142f107224 */ /* 0x000fe400078e02ff */
[C---:B------:R-:W-:Y:S01]  /*6170*/  IMAD.U32 R52, R60.reuse, 0x10000, RZ ;  /* 0x000100003c347824 */ /* 0x040fe200078e00ff */
[----:B------:R-:W-:Y:S01]  /*6180*/  I2IP.S8.S32.SAT R71, R19, R14, RZ ;  /* 0x0000000e13477239 */ /* 0x000fe200000014ff */
[----:B------:R-:W-:Y:S01]  /*6190*/  IMAD R16, R49, R50, R16 ;  /* 0x0000003231107224 */ /* 0x000fe200078e0210 */
[----:B------:R-:W-:Y:S01]  /*61a0*/  SHF.L.U32 R49, R60, 0x8, RZ ;  /* 0x000000083c317819 */ /* 0x000fe200000006ff */
[C---:B------:R-:W-:Y:S01]  /*61b0*/  IMAD R17, R47.reuse, R21, RZ ;  /* 0x000000152f117224 */ /* 0x040fe200078e02ff */
[----:B------:R-:W-:Y:S01]  /*61c0*/  SHF.R.S32.HI R51, RZ, 0x18, R52 ;  /* 0x00000018ff337819 */ /* 0x000fe20000011434 */
[C---:B------:R-:W-:Y:S01]  /*61d0*/  IMAD R18, R47.reuse, R22, RZ ;  /* 0x000000162f127224 */ /* 0x040fe200078e02ff */
[----:B------:R-:W-:Y:S01]  /*61e0*/  SHF.R.S32.HI R49, RZ, 0x18, R49 ;  /* 0x00000018ff317819 */ /* 0x000fe20000011431 */
[----:B------:R-:W-:Y:S01]  /*61f0*/  IMAD R23, R47, R23, RZ ;  /* 0x000000172f177224 */ /* 0x000fe200078e02ff */
[----:B------:R-:W-:Y:S01]  /*6200*/  I2IP.S8.S32.SAT R71, R13, R12, R71 ;  /* 0x0000000c0d477239 */ /* 0x000fe20000001447 */
[----:B------:R-:W-:Y:S01]  /*6210*/  IMAD R17, R51, R50, R17 ;  /* 0x0000003233117224 */ /* 0x000fe200078e0211 */
[C---:B------:R-:W-:Y:S01]  /*6220*/  SHF.L.U32 R52, R61.reuse, 0x10, RZ ;  /* 0x000000103d347819 */ /* 0x040fe200000006ff */
[----:B------:R-:W-:Y:S01]  /*6230*/  IMAD.SHL.U32 R54, R61, 0x100, RZ ;  /* 0x000001003d367824 */ /* 0x000fe200078e00ff */
[----:B------:R-:W-:Y:S01]  /*6240*/  SHF.R.S32.HI R51, RZ, 0x18, R60 ;  /* 0x00000018ff337819 */ /* 0x000fe2000001143c */
[----:B------:R-:W-:Y:S01]  /*6250*/  IMAD R20, R47, R24, RZ ;  /* 0x000000182f147224 */ /* 0x000fe200078e02ff */
[----:B------:R1:W-:Y:S01]  /*6260*/  STS.128 [R95+UR49+0x4200], R68 ;  /* 0x004200445f007988 */ /* 0x0003e20008000c31 */
[-C--:B------:R-:W-:Y:S01]  /*6270*/  IMAD R18, R49, R50.reuse, R18 ;  /* 0x0000003231127224 */ /* 0x080fe200078e0212 */
[----:B------:R-:W-:Y:S01]  /*6280*/  SHF.R.S32.HI R52, RZ, 0x18, R52 ;  /* 0x00000018ff347819 */ /* 0x000fe20000011434 */
[----:B------:R-:W-:Y:S01]  /*6290*/  IMAD R21, R47, R25, RZ ;  /* 0x000000192f157224 */ /* 0x000fe200078e02ff */
[----:B------:R-:W-:Y:S01]  /*62a0*/  SHF.R.S32.HI R49, RZ, 0x18, R54 ;  /* 0x00000018ff317819 */ /* 0x000fe20000011436 */
[----:B------:R-:W-:Y:S01]  /*62b0*/  IMAD R23, R51, R50, R23 ;  /* 0x0000003233177224 */ /* 0x000fe200078e0217 */
[----:B------:R-:W-:Y:S01]  /*62c0*/  SHF.R.S32.HI R51, RZ, 0x18, R61 ;  /* 0x00000018ff337819 */ /* 0x000fe2000001143d */
[----:B------:R-:W-:Y:S01]  /*62d0*/  IMAD R22, R47, R26, RZ ;  /* 0x0000001a2f167224 */ /* 0x000fe200078e02ff */
[----:B------:R-:W-:Y:S01]  /*62e0*/  SHF.R.S32.HI R54, RZ, 0x18, R63 ;  /* 0x00000018ff367819 */ /* 0x000fe2000001143f */
[----:B------:R-:W-:Y:S01]  /*62f0*/  IMAD R20, R53, R50, R20 ;  /* 0x0000003235147224 */ /* 0x000fe200078e0214 */
[----:B------:R-:W-:Y:S01]  /*6300*/  I2IP.S8.S32.SAT R76, R23, R18, RZ ;  /* 0x00000012174c7239 */ /* 0x000fe200000014ff */
[----:B------:R-:W-:Y:S01]  /*6310*/  IMAD R27, R47, R27, RZ ;  /* 0x0000001b2f1b7224 */ /* 0x000fe200078e02ff */
[----:B------:R-:W-:Y:S01]  /*6320*/  SHF.L.U32 R53, R62, 0x8, RZ ;  /* 0x000000083e357819 */ /* 0x000fe200000006ff */
[-C--:B------:R-:W-:Y:S01]  /*6330*/  IMAD R21, R52, R50.reuse, R21 ;  /* 0x0000003234157224 */ /* 0x080fe200078e0215 */
[C---:B------:R-:W-:Y:S01]  /*6340*/  SHF.L.U32 R52, R62.reuse, 0x10, RZ ;  /* 0x000000103e347819 */ /* 0x040fe200000006ff */
[----:B------:R-:W-:Y:S01]  /*6350*/  IMAD R22, R49, R50, R22 ;  /* 0x0000003231167224 */ /* 0x000fe200078e0216 */
[----:B------:R-:W-:Y:S01]  /*6360*/  PRMT R49, R62, 0x8880, RZ ;  /* 0x000088803e317816 */ /* 0x000fe200000000ff */
[----:B------:R-:W-:Y:S01]  /*6370*/  IMAD R24, R47, R28, RZ ;  /* 0x0000001c2f187224 */ /* 0x000fe200078e02ff */
[----:B------:R-:W-:Y:S01]  /*6380*/  I2IP.S8.S32.SAT R76, R17, R16, R76 ;  /* 0x00000010114c7239 */ /* 0x000fe2000000144c */
[----:B------:R-:W-:Y:S01]  /*6390*/  IMAD R27, R51, R50, R27 ;  /* 0x00000032331b7224 */ /* 0x000fe200078e021b */
[----:B------:R-:W-:Y:S01]  /*63a0*/  SHF.R.S32.HI R51, RZ, 0x18, R52 ;  /* 0x00000018ff337819 */ /* 0x000fe20000011434 */
[C---:B------:R-:W-:Y:S01]  /*63b0*/  IMAD R25, R47.reuse, R29, RZ ;  /* 0x0000001d2f197224 */ /* 0x040fe200078e02ff */
[----:B------:R-:W-:Y:S01]  /*63c0*/  SHF.R.S32.HI R53, RZ, 0x18, R53 ;  /* 0x00000018ff357819 */ /* 0x000fe20000011435 */
[----:B------:R-:W-:Y:S01]  /*63d0*/  IMAD R26, R47, R30, RZ ;  /* 0x0000001e2f1a7224 */ /* 0x000fe200078e02ff */
[----:B------:R-:W-:Y:S01]  /*63e0*/  I2IP.S8.S32.SAT R77, R27, R22, RZ ;  /* 0x000000161b4d7239 */ /* 0x000fe200000014ff */
[-C--:B------:R-:W-:Y:S01]  /*63f0*/  IMAD R24, R49, R50.reuse, R24 ;  /* 0x0000003231187224 */ /* 0x080fe200078e0218 */
[----:B------:R-:W-:Y:S01]  /*6400*/  SHF.L.U32 R52, R63, 0x10, RZ ;  /* 0x000000103f347819 */ /* 0x000fe200000006ff */
[----:B------:R-:W-:Y:S01]  /*6410*/  IMAD R25, R51, R50, R25 ;  /* 0x0000003233197224 */ /* 0x000fe200078e0219 */
[----:B------:R-:W-:Y:S01]  /*6420*/  I2IP.S8.S32.SAT R77, R21, R20, R77 ;  /* 0x00000014154d7239 */ /* 0x000fe2000000144d */
[----:B------:R-:W-:Y:S01]  /*6430*/  IMAD R26, R53, R50, R26 ;  /* 0x00000032351a7224 */ /* 0x000fe200078e021a */
[----:B------:R-:W-:Y:S01]  /*6440*/  SHF.R.S32.HI R49, RZ, 0x18, R62 ;  /* 0x00000018ff317819 */ /* 0x000fe2000001143e */
[----:B------:R-:W-:Y:S01]  /*6450*/  IMAD R31, R47, R31, RZ ;  /* 0x0000001f2f1f7224 */ /* 0x000fe200078e02ff */
[C---:B------:R-:W-:Y:S01]  /*6460*/  PRMT R51, R63.reuse, 0x8880, RZ ;  /* 0x000088803f337816 */ /* 0x040fe200000000ff */
[----:B------:R-:W-:Y:S01]  /*6470*/  IMAD.SHL.U32 R53, R63, 0x100, RZ ;  /* 0x000001003f357824 */ /* 0x000fe200078e00ff */
[----:B------:R-:W-:Y:S01]  /*6480*/  SHF.R.S32.HI R52, RZ, 0x18, R52 ;  /* 0x00000018ff347819 */ /* 0x000fe20000011434 */
[C---:B------:R-:W-:Y:S02]  /*6490*/  IMAD R28, R47.reuse, R32, RZ ;  /* 0x000000202f1c7224 */ /* 0x040fe400078e02ff */
[----:B------:R-:W-:Y:S01]  /*64a0*/  IMAD R29, R47, R33, RZ ;  /* 0x000000212f1d7224 */ /* 0x000fe200078e02ff */
[----:B------:R-:W-:Y:S01]  /*64b0*/  SHF.R.S32.HI R53, RZ, 0x18, R53 ;  /* 0x00000018ff357819 */ /* 0x000fe20000011435 */
[-C--:B------:R-:W-:Y:S02]  /*64c0*/  IMAD R31, R49, R50.reuse, R31 ;  /* 0x00000032311f7224 */ /* 0x080fe400078e021f */
[----:B------:R-:W-:Y:S02]  /*64d0*/  IMAD R28, R51, R50, R28 ;  /* 0x00000032331c7224 */ /* 0x000fe400078e021c */
[----:B------:R-:W-:Y:S01]  /*64e0*/  IMAD R30, R47, R34, RZ ;  /* 0x000000222f1e7224 */ /* 0x000fe200078e02ff */
[----:B------:R-:W-:Y:S01]  /*64f0*/  I2IP.S8.S32.SAT R55, R31, R26, RZ ;  /* 0x0000001a1f377239 */ /* 0x000fe200000014ff */
[----:B------:R-:W-:Y:S02]  /*6500*/  IMAD R29, R52, R50, R29 ;  /* 0x00000032341d7224 */ /* 0x000fe400078e021d */
[----:B------:R-:W-:Y:S01]  /*6510*/  IMAD R35, R47, R35, RZ ;  /* 0x000000232f237224 */ /* 0x000fe200078e02ff */
[----:B------:R-:W-:Y:S01]  /*6520*/  I2IP.S8.S32.SAT R78, R25, R24, R55 ;  /* 0x00000018194e7239 */ /* 0x000fe20000001437 */
[-C--:B------:R-:W-:Y:S01]  /*6530*/  IMAD R30, R53, R50.reuse, R30 ;  /* 0x00000032351e7224 */ /* 0x080fe200078e021e */
[----:B------:R-:W-:Y:S01]  /*6540*/  LEA R55, R100, UR49, 0x3 ;  /* 0x0000003164377c11 */ /* 0x000fe2000f8e18ff */
[----:B------:R-:W-:Y:S05]  /*6550*/  IMAD R35, R54, R50, R35 ;  /* 0x0000003236237224 */ /* 0x000fea00078e0223 */
[----:B------:R-:W-:Y:S04]  /*6560*/  I2IP.S8.S32.SAT R73, R35, R30, RZ ;  /* 0x0000001e23497239 */ /* 0x000fe800000014ff */
[----:B------:R-:W-:Y:S05]  /*6570*/  I2IP.S8.S32.SAT R79, R29, R28, R73 ;  /* 0x0000001c1d4f7239 */ /* 0x000fea0000001449 */
[----:B------:R1:W-:Y:S01]  /*6580*/  STS.128 [R109+0x4210], R76 ;  /* 0x0042104c6d007388 */ /* 0x0003e20000000c00 */
[----:B------:R-:W-:Y:S01]  /*6590*/  @!PT LDS RZ, [RZ] ;  /* 0x00000000fffff984 */ /* 0x000fe20000000800 */
[----:B------:R-:W-:Y:S01]  /*65a0*/  @!PT LDS RZ, [RZ] ;  /* 0x00000000fffff984 */ /* 0x000fe20000000800 */
[----:B------:R-:W-:Y:S01]  /*65b0*/  @!PT LDS RZ, [RZ] ;  /* 0x00000000fffff984 */ /* 0x000fe20000000800 */
[----:B------:R-:W-:Y:S01]  /*65c0*/  @!PT LDS RZ, [RZ] ;  /* 0x00000000fffff984 */ /* 0x000fe20000000800 */
[----:B------:R2:W-:Y:S07]  /*65d0*/  MEMBAR.ALL.CTA ;  /* 0x0000000000007992 */ /* 0x0005ee0000008000 */
[----:B--2---:R-:W2:Y:S02]  /*65e0*/  FENCE.VIEW.ASYNC.S ;  /* 0x00000000000073c6 */ /* 0x004ea40000000000 */
[----:B--2---:R-:W-:Y:S06]  /*65f0*/  BAR.SYNC.DEFER_BLOCKING 0x1, 0x80 ;  /* 0x0042000000007b1d */ /* 0x004fec0000010000 */
[----:B------:R-:W-:Y:S05]  /*6600*/  @P0 BRA `(.L_x_100) ;  /* 0x0000000000280947 */ /* 0x000fea0003800000 */
[----:B------:R-:W-:Y:S02]  /*6610*/  UIADD3 UR4, UPT, UPT, UR49, 0x4200, URZ ;  /* 0x0000420031047890 */ /* 0x000fe4000fffe0ff */
[----:B------:R-:W-:Y:S01]  /*6620*/  UIADD3 UR6, UP0, UPT, UR52, 0x680, URZ ;  /* 0x0000068034067890 */ /* 0x000fe2000ff1e0ff */
[----:B------:R-:W-:Y:S03]  /*6630*/  UMOV UR43, UR36 ;  /* 0x00000024002b7c82 */ /* 0x000fe60008000000 */
[----:B------:R-:W-:Y:S01]  /*6640*/  MOV R104, UR4 ;  /* 0x0000000400687c02 */ /* 0x000fe20008000f00 */
[----:B------:R-:W-:Y:S03]  /*6650*/  UIADD3.X UR7, UPT, UPT, URZ, UR53, URZ, UP0, !UPT ;  /* 0x00000035ff077290 */ /* 0x000fe600087fe4ff */
[----:B------:R-:W-:Y:S11]  /*6660*/  R2UR UR40, R104 ;  /* 0x00000000682872ca */ /* 0x000ff600000e0000 */
[----:B------:R-:W-:Y:S02]  /*6670*/  @!UPT UIADD3 URZ, UPT, UPT, URZ, URZ, URZ ;  /* 0x000000fffffff290 */ /* 0x000fe4000fffe0ff */
[----:B------:R2:W-:Y:S01]  /*6680*/  UTMASTG.3D [UR40], [UR6] ;  /* 0x00000028060073b5 */ /* 0x0005e20008010000 */
[----:B------:R0:W-:Y:S01]  /*6690*/  UTMACMDFLUSH ;  /* 0x00000000000079b7 */ /* 0x0001e20000000000 */
[----:B--2---:R-:W-:Y:S04]  /*66a0*/  DEPBAR.LE SB0, 0x1 ;  /* 0x000080400000791a */ /* 0x004fe80000000000 */
.L_x_100:
[----:B------:R-:W-:Y:S05]  /*66b0*/  BSYNC.RECONVERGENT B0 ;  /* 0x0000000000007941 */ /* 0x000fea0003800200 */
.L_x_99:
[----:B------:R-:W-:Y:S06]  /*66c0*/  BAR.SYNC.DEFER_BLOCKING 0x1, 0x80 ;  /* 0x0042000000007b1d */ /* 0x000fec0000010000 */
[----:B------:R-:W2:Y:S01]  /*66d0*/  @P6 SYNCS.PHASECHK.TRANS64.TRYWAIT P0, [R55+URZ+0x50], R74 ;  /* 0x0000504a370065a7 */ /* 0x000ea200080011ff */
[----:B------:R-:W-:Y:S01]  /*66e0*/  BSSY B1, `(.L_x_101) ;  /* 0x000001f000017945 */ /* 0x000fe20003800000 */
[----:B--2---:R-:W-:Y:S03]  /*66f0*/  @P6 SEL R64, RZ, 0x1, !P0 ;  /* 0x00000001ff406807 */ /* 0x004fe60004000000 */
[----:B------:R-:W-:Y:S05]  /*6700*/  @!P6 BRA `(.L_x_102) ;  /* 0x000000000070e947 */ /* 0x000fea0003800000 */
[----:B------:R-:W-:Y:S01]  /*6710*/  ISETP.NE.AND P1, PT, R65, RZ, PT ;  /* 0x000000ff4100720c */ /* 0x000fe20003f25270 */
[----:B------:R-:W-:Y:S01]  /*6720*/  BSSY B0, `(.L_x_103) ;  /* 0x0000008000007945 */ /* 0x000fe20003800000 */
[----:B------:R-:W-:Y:S11]  /*6730*/  ISETP.NE.AND P0, PT, R64, RZ, PT ;  /* 0x000000ff4000720c */ /* 0x000ff60003f05270 */
[----:B------:R-:W-:Y:S04]  /*6740*/  @P1 IMAD R3, R100, 0x1000, R67 ;  /* 0x0000100064031824 */ /* 0x000fe800078e0243 */
[----:B------:R-:W-:Y:S01]  /*6750*/  @P1 IMAD.IADD R2, R66, 0x1, R3 ;  /* 0x0000000142021824 */ /* 0x000fe200078e0203 */
[----:B------:R-:W-:Y:S06]  /*6760*/  @P0 BRA `(.L_x_104) ;  /* 0x00000000000c0947 */ /* 0x000fec0003800000 */
[----:B------:R-:W-:Y:S04]  /*6770*/  SHF.L.U32 R0, R99, 0x1f, RZ ;  /* 0x0000001f63007819 */ /* 0x000fe800000006ff */
[----:B------:R-:W2:Y:S02]  /*6780*/  SYNCS.PHASECHK.TRANS64.TRYWAIT P0, [R55+URZ+0x50], R0 ;  /* 0x00005000370075a7 */ /* 0x000ea400080011ff */
[----:B--2---:R-:W-:Y:S05]  /*6790*/  @!P0 BRA `(.L_x_105) ;  /* 0x0000003000ec8947 */ /* 0x004fea0003800000 */
.L_x_104:
[----:B------:R-:W-:Y:S05]  /*67a0*/  BSYNC B0 ;  /* 0x0000000000007941 */ /* 0x000fea0003800000 */
.L_x_103:
[----:B------:R-:W-:Y:S01]  /*67b0*/  ISETP.NE.AND P0, PT, R65, RZ, PT ;  /* 0x000000ff4100720c */ /* 0x000fe20003f05270 */
[----:B--2---:R-:W-:Y:S02]  /*67c0*/  VIADD R55, R55, 0x70 ;  /* 0x0000007037377836 */ /* 0x004fe40000000000 */
[----:B------:R-:W-:Y:S02]  /*67d0*/  IMAD.U32 R0, RZ, RZ, UR37 ;  /* 0x00000025ff007e24 */ /* 0x000fe4000f8e00ff */
[----:B------:R-:W-:Y:S03]  /*67e0*/  VIADD R100, R100, 0x1 ;  /* 0x0000000164647836 */ /* 0x000fe60000000000 */
[----:B------:R-:W-:Y:S05]  /*67f0*/  PRMT R0, R0, 0x654, R55 ;  /* 0x0000065400007816 */ /* 0x000fea0000000037 */
[----:B------:R2:W3:Y:S04]  /*6800*/  @P0 LDS.128 R56, [R3+0x200] ;  /* 0x0002000003380984 */ /* 0x0004e80000000c00 */
[----:B------:R2:W4:Y:S01]  /*6810*/  @P0 LDS.128 R60, [R2+0x210] ;  /* 0x00021000023c0984 */ /* 0x0005220000000c00 */
        /* <DEDUP_REMOVED lines=10> */
[----:B--23--:R-:W-:Y:S02]  /*68c0*/  LOP3.LUT R99, R99, R0, RZ, 0x3c, !PT ;  /* 0x0000000063637212 */ /* 0x00cfe400078e3cff */
.L_x_102:
[----:B------:R-:W-:Y:S05]  /*68d0*/  BSYNC B1 ;  /* 0x0000000000017941 */ /* 0x000fea0003800000 */
.L_x_101:
[----:B------:R-:W-:Y:S05]  /*68e0*/  VIADD R3, R48, 0x40 ;  /* 0x0000004030037836 */ /* 0x000fea0000000000 */
[----:B------:R-:W-:Y:S04]  /*68f0*/  SHF.R.U32.HI R3, RZ, 0x15, R3 ;  /* 0x00000015ff037819 */ /* 0x000fe80000011603 */
[----:B------:R-:W-:Y:S11]  /*6900*/  LOP3.LUT P0, RZ, R3, 0x3, R96, 0x48, !PT ;  /* 0x0000000303ff7812 */ /* 0x000ff60007804860 */
[----:B------:R-:W-:Y:S02]  /*6910*/  @!UPT UIADD3 URZ, UPT, UPT, URZ, URZ, URZ ;  /* 0x000000fffffff290 */ /* 0x000fe4000fffe0ff */
[----:B------:R-:W-:Y:S05]  /*6920*/  @!P0 BRA `(.L_x_106) ;  /* 0x0000000000408947 */ /* 0x000fea0003800000 */
[----:B------:R-:W2:Y:S01]  /*6930*/  LDCU.64 UR8, c[0x4][0x78] ;  /* 0x01000f00ff0877ac */ /* 0x000ea20008000a00 */
[----:B------:R-:W-:Y:S01]  /*6940*/  MOV R3, 0x0 ;  /* 0x0000000000037802 */ /* 0x000fe20000000f00 */
[----:B------:R-:W-:Y:S02]  /*6950*/  HFMA2 R12, -RZ, RZ, 0, 5.9604644775390625e-08 ;  /* 0x00000001ff0c7431 */ /* 0x000fe400000001ff */
[----:B------:R-:W-:Y:S02]  /*6960*/  IMAD.MOV.U32 R8, RZ, RZ, 0x192 ;  /* 0x00000192ff087424 */ /* 0x000fe400078e00ff */
[----:B------:R-:W-:Y:S01]  /*6970*/  IMAD.MOV.U32 R13, RZ, RZ, RZ ;  /* 0x000000ffff0d7224 */ /* 0x000fe200078e00ff */
[----:B------:R-:W3:Y:S01]  /*6980*/  LDCU.64 UR6, c[0x4][0x80] ;  /* 0x01001000ff0677ac */ /* 0x000ee20008000a00 */
[----:B------:R-:W1:Y:S01]  /*6990*/  LDC.64 R2, c[0x4][R3] ;  /* 0x0100000003027b82 */ /* 0x000e620000000a00 */
[----:B------:R-:W5:Y:S01]  /*69a0*/  LDCU.64 UR4, c[0x4][0x18] ;  /* 0x01000300ff0477ac */ /* 0x000f620008000a00 */
[----:B--2---:R-:W-:Y:S01]  /*69b0*/  MOV R5, UR9 ;  /* 0x0000000900057c02 */ /* 0x004fe20008000f00 */
[----:B------:R-:W-:Y:S01]  /*69c0*/  IMAD.U32 R4, RZ, RZ, UR8 ;  /* 0x00000008ff047e24 */ /* 0x000fe2000f8e00ff */
[----:B---3--:R-:W-:Y:S01]  /*69d0*/  MOV R7, UR7 ;  /* 0x0000000700077c02 */ /* 0x008fe20008000f00 */
[----:B------:R-:W-:Y:S01]  /*69e0*/  IMAD.U32 R6, RZ, RZ, UR6 ;  /* 0x00000006ff067e24 */ /* 0x000fe2000f8e00ff */
[----:B-----5:R-:W-:Y:S01]  /*69f0*/  MOV R11, UR5 ;  /* 0x00000005000b7c02 */ /* 0x020fe20008000f00 */
[----:B------:R-:W-:Y:S02]  /*6a00*/  IMAD.U32 R10, RZ, RZ, UR4 ;  /* 0x00000004ff0a7e24 */ /* 0x000fe4000f8e00ff */
[----:B------:R-:W-:Y:S07]  /*6a10*/  LEPC R20, `(.L_x_106) ;  /* 0x000000001014794e */ /* 0x000fee0000000000 */
[----:B-1--4-:R-:W-:Y:S05]  /*6a20*/  CALL.ABS.NOINC R2 ;  /* 0x0000000002007343 */ /* 0x012fea0003c00000 */
.L_x_106:
[----:B------:R-:W-:Y:S01]  /*6a30*/  SHF.L.U32 R51, R56, 0x10, RZ ;  /* 0x0000001038337819 */ /* 0x000fe200000006ff */
[----:B------:R-:W-:Y:S05]  /*6a40*/  WARPSYNC.ALL ;  /* 0x0000000000007948 */ /* 0x000fea0003800000 */
[----:B------:R-:W-:Y:S01]  /*6a50*/  R2UR UR4, R48 ;  /* 0x00000000300472ca */ /* 0x000fe200000e0000 */
[----:B------:R-:W-:Y:S01]  /*6a60*/  BSSY.RECONVERGENT B0, `(.L_x_107) ;  /* 0x0000099000007945 */ /* 0x000fe20003800200 */
[C---:B------:R-:W-:Y:S02]  /*6a70*/  PRMT R49, R56.reuse, 0x8880, RZ ;  /* 0x0000888038317816 */ /* 0x040fe400000000ff */
[----:B------:R-:W-:Y:S02]  /*6a80*/  SHF.R.S32.HI R51, RZ, 0x18, R51 ;  /* 0x00000018ff337819 */ /* 0x000fe40000011433 */
[----:B------:R-:W-:Y:S02]  /*6a90*/  SHF.L.U32 R52, R56, 0x8, RZ ;  /* 0x0000000838347819 */ /* 0x000fe400000006ff */
[----:B------:R-:W-:Y:S02]  /*6aa0*/  SHF.L.U32 R53, R57, 0x8, RZ ;  /* 0x0000000839357819 */ /* 0x000fe400000006ff */
[----:B------:R-:W-:Y:S02]  /*6ab0*/  SHF.R.S32.HI R54, RZ, 0x18, R58 ;  /* 0x00000018ff367819 */ /* 0x000fe4000001143a */
[----:B------:R-:W-:Y:S01]  /*6ac0*/  SHF.R.S32.HI R53, RZ, 0x18, R53 ;  /* 0x00000018ff357819 */ /* 0x000fe20000011435 */
[----:B------:R-:W-:Y:S01]  /*6ad0*/  LDTM.16dp32bit_t0_t15.x32 R4, tmem[UR4+0x40] ;  /* 0x00004004000479ee */ /* 0x000fe20008a80000 */
[----:B------:R-:W2:Y:S01]  /*6ae0*/  LDTM.16dp32bit_t16_t31.x32 R4, tmem[UR4+0x60] ;  /* 0x00006004000479ee */ /* 0x000ea20008aa0000 */
[----:B----4-:R-:W-:Y:S02]  /*6af0*/  SHF.L.U32 R55, R62, 0x8, RZ ;  /* 0x000000083e377819 */ /* 0x010fe400000006ff */
[----:B------:R-:W-:Y:S02]  /*6b00*/  ISETP.NE.AND P0, PT, R105, RZ, PT ;  /* 0x000000ff6900720c */ /* 0x000fe40003f05270 */
[----:B------:R-:W-:Y:S02]  /*6b10*/  SHF.R.S32.HI R55, RZ, 0x18, R55 ;  /* 0x00000018ff377819 */ /* 0x000fe40000011437 */
[----:B------:R-:W-:Y:S01]  /*6b20*/  ISETP.NE.AND P6, PT, R72, RZ, PT ;  /* 0x000000ff4800720c */ /* 0x000fe20003fc5270 */
[C---:B--2---:R-:W-:Y:S02]  /*6b30*/  IMAD R0, R47.reuse, R4, RZ ;  /* 0x000000042f007224 */ /* 0x044fe400078e02ff */
        /* <DEDUP_REMOVED lines=12> */
[C---:B------:R-:W-:Y:S01]  /*6c00*/  IMAD R4, R47.reuse, R8, RZ ;  /* 0x000000082f047224 */ /* 0x040fe200078e02ff */
[----:B------:R-:W-:Y:S01]  /*6c10*/  SHF.L.U32 R52, R58, 0x10, RZ ;  /* 0x000000103a347819 */ /* 0x000fe200000006ff */
[----:B------:R-:W-:Y:S01]  /*6c20*/  IMAD R5, R47, R9, RZ ;  /* 0x000000092f057224 */ /* 0x000fe200078e02ff */
[----:B-1----:R-:W-:Y:S01]  /*6c30*/  I2IP.S8.S32.SAT R69, R7, R3, RZ ;  /* 0x0000000307457239 */ /* 0x002fe200000014ff */
[----:B------:R-:W-:Y:S01]  /*6c40*/  IMAD R6, R47, R10, RZ ;  /* 0x0000000a2f067224 */ /* 0x000fe200078e02ff */
[----:B------:R-:W-:Y:S01]  /*6c50*/  SHF.R.S32.HI R52, RZ, 0x18, R52 ;  /* 0x00000018ff347819 */ /* 0x000fe20000011434 */
[----:B------:R-:W-:Y:S01]  /*6c60*/  IMAD R4, R49, R50, R4 ;  /* 0x0000003231047224 */ /* 0x000fe200078e0204 */
[----:B------:R-:W-:Y:S01]  /*6c70*/  I2IP.S8.S32.SAT R68, R2, R0, R69 ;  /* 0x0000000002447239 */ /* 0x000fe20000001445 */
[-C--:B------:R-:W-:Y:S01]  /*6c80*/  IMAD R5, R51, R50.reuse, R5 ;  /* 0x0000003233057224 */ /* 0x080fe200078e0205 */
[----:B------:R-:W-:Y:S01]  /*6c90*/  SHF.R.S32.HI R49, RZ, 0x18, R57 ;  /* 0x00000018ff317819 */ /* 0x000fe20000011439 */
[----:B------:R-:W-:Y:S01]  /*6ca0*/  IMAD R11, R47, R11, RZ ;  /* 0x0000000b2f0b7224 */ /* 0x000fe200078e02ff */
[C---:B------:R-:W-:Y:S01]  /*6cb0*/  PRMT R51, R58.reuse, 0x8880, RZ ;  /* 0x000088803a337816 */ /* 0x040fe200000000ff */
[----:B------:R-:W-:Y:S01]  /*6cc0*/  IMAD R6, R53, R50, R6 ;  /* 0x0000003235067224 */ /* 0x000fe200078e0206 */
[----:B------:R-:W-:Y:S01]  /*6cd0*/  SHF.L.U32 R53, R58, 0x8, RZ ;  /* 0x000000083a357819 */ /* 0x000fe200000006ff */
[C---:B------:R-:W-:Y:S02]  /*6ce0*/  IMAD R8, R47.reuse, R12, RZ ;  /* 0x0000000c2f087224 */ /* 0x040fe400078e02ff */
[----:B------:R-:W-:Y:S01]  /*6cf0*/  IMAD R9, R47, R13, RZ ;  /* 0x0000000d2f097224 */ /* 0x000fe200078e02ff */
[----:B------:R-:W-:Y:S01]  /*6d00*/  SHF.R.S32.HI R53, RZ, 0x18, R53 ;  /* 0x00000018ff357819 */ /* 0x000fe20000011435 */
[----:B------:R-:W-:Y:S01]  /*6d10*/  IMAD R11, R49, R50, R11 ;  /* 0x00000032310b7224 */ /* 0x000fe200078e020b */
[----:B------:R-:W-:Y:S01]  /*6d20*/  PRMT R49, R59, 0x8880, RZ ;  /* 0x000088803b317816 */ /* 0x000fe200000000ff */
[----:B------:R-:W-:Y:S02]  /*6d30*/  IMAD R10, R47, R14, RZ ;  /* 0x0000000e2f0a7224 */ /* 0x000fe400078e02ff */
[----:B------:R-:W-:Y:S01]  /*6d40*/  IMAD R8, R51, R50, R8 ;  /* 0x0000003233087224 */ /* 0x000fe200078e0208 */
[----:B------:R-:W-:Y:S01]  /*6d50*/  I2IP.S8.S32.SAT R70, R11, R6, RZ ;  /* 0x000000060b467239 */ /* 0x000fe200000014ff */
[-C--:B------:R-:W-:Y:S01]  /*6d60*/  IMAD R9, R52, R50.reuse, R9 ;  /* 0x0000003234097224 */ /* 0x080fe200078e0209 */
[----:B------:R-:W-:Y:S01]  /*6d70*/  SHF.L.U32 R51, R59, 0x10, RZ ;  /* 0x000000103b337819 */ /* 0x000fe200000006ff */
[----:B------:R-:W-:Y:S01]  /*6d80*/  IMAD R10, R53, R50, R10 ;  /* 0x00000032350a7224 */ /* 0x000fe200078e020a */
[----:B------:R-:W-:Y:S01]  /*6d90*/  I2IP.S8.S32.SAT R69, R5, R4, R70 ;  /* 0x0000000405457239 */ /* 0x000fe20000001446 */
[----:B------:R-:W-:Y:S01]  /*6da0*/  IMAD R15, R47, R15, RZ ;  /* 0x0000000f2f0f7224 */ /* 0x000fe200078e02ff */
[----:B------:R-:W-:Y:S01]  /*6db0*/  SHF.R.S32.HI R51, RZ, 0x18, R51 ;  /* 0x00000018ff337819 */ /* 0x000fe20000011433 */
[----:B------:R-:W-:Y:S01]  /*6dc0*/  IMAD.SHL.U32 R53, R59, 0x100, RZ ;  /* 0x000001003b357824 */ /* 0x000fe200078e00ff */
[----:B------:R-:W-:Y:S01]  /*6dd0*/  SHF.R.S32.HI R52, RZ, 0x18, R59 ;  /* 0x00000018ff347819 */ /* 0x000fe2000001143b */
[C---:B------:R-:W-:Y:S02]  /*6de0*/  IMAD R12, R47.reuse, R16, RZ ;  /* 0x000000102f0c7224 */ /* 0x040fe400078e02ff */
[----:B------:R-:W-:Y:S01]  /*6df0*/  IMAD R13, R47, R17, RZ ;  /* 0x000000112f0d7224 */ /* 0x000fe200078e02ff */
[----:B------:R-:W-:Y:S01]  /*6e00*/  SHF.R.S32.HI R53, RZ, 0x18, R53 ;  /* 0x00000018ff357819 */ /* 0x000fe20000011435 */
[----:B------:R-:W-:Y:S01]  /*6e10*/  IMAD R15, R54, R50, R15 ;  /* 0x00000032360f7224 */ /* 0x000fe200078e020f */
[----:B------:R-:W-:Y:S01]  /*6e20*/  SHF.L.U32 R54, R61, 0x10, RZ ;  /* 0x000000103d367819 */ /* 0x000fe200000006ff */
[----:B------:R-:W-:Y:S02]  /*6e30*/  IMAD R14, R47, R18, RZ ;  /* 0x000000122f0e7224 */ /* 0x000fe400078e02ff */
[----:B------:R-:W-:Y:S01]  /*6e40*/  IMAD R12, R49, R50, R12 ;  /* 0x00000032310c7224 */ /* 0x000fe200078e020c */
[----:B------:R-:W-:Y:S01]  /*6e50*/  I2IP.S8.S32.SAT R71, R15, R10, RZ ;  /* 0x0000000a0f477239 */ /* 0x000fe200000014ff */
[----:B------:R-:W-:Y:S01]  /*6e60*/  IMAD R19, R47, R19, RZ ;  /* 0x000000132f137224 */ /* 0x000fe200078e02ff */
[----:B------:R-:W-:Y:S01]  /*6e70*/  PRMT R49, R60, 0x8880, RZ ;  /* 0x000088803c317816 */ /* 0x000fe200000000ff */
[----:B------:R-:W-:Y:S01]  /*6e80*/  IMAD R13, R51, R50, R13 ;  /* 0x00000032330d7224 */ /* 0x000fe200078e020d */
[----:B------:R-:W-:Y:S01]  /*6e90*/  I2IP.S8.S32.SAT R70, R9, R8, R71 ;  /* 0x0000000809467239 */ /* 0x000fe20000001447 */
[----:B------:R-:W-:Y:S01]  /*6ea0*/  IMAD R16, R47, R20, RZ ;  /* 0x000000142f107224 */ /* 0x000fe200078e02ff */
[----:B------:R-:W-:Y:S01]  /*6eb0*/  SHF.R.S32.HI R54, RZ, 0x18, R54 ;  /* 0x00000018ff367819 */ /* 0x000fe20000011436 */
[-C--:B------:R-:W-:Y:S01]  /*6ec0*/  IMAD R14, R53, R50.reuse, R14 ;  /* 0x00000032350e7224 */ /* 0x080fe200078e020e */
[----:B------:R-:W-:Y:S01]  /*6ed0*/  PRMT R53, R61, 0x8880, RZ ;  /* 0x000088803d357816 */ /* 0x000fe200000000ff */
[-C--:B------:R-:W-:Y:S01]  /*6ee0*/  IMAD R19, R52, R50.reuse, R19 ;  /* 0x0000003234137224 */ /* 0x080fe200078e0213 */
[----:B------:R-:W-:Y:S01]  /*6ef0*/  SHF.R.S32.HI R52, RZ, 0x18, R60 ;  /* 0x00000018ff347819 */ /* 0x000fe2000001143c */
[----:B------:R-:W-:Y:S01]  /*6f00*/  IMAD R16, R49, R50, R16 ;  /* 0x0000003231107224 */ /* 0x000fe200078e0210 */
[C---:B------:R-:W-:Y:S01]  /*6f10*/  SHF.L.U32 R49, R60.reuse, 0x10, RZ ;  /* 0x000000103c317819 */ /* 0x040fe200000006ff */
[C---:B------:R-:W-:Y:S01]  /*6f20*/  IMAD R17, R47.reuse, R21, RZ ;  /* 0x000000152f117224 */ /* 0x040fe200078e02ff */
[----:B------:R-:W-:Y:S01]  /*6f30*/  SHF.L.U32 R51, R60, 0x8, RZ ;  /* 0x000000083c337819 */ /* 0x000fe200000006ff */
[C---:B------:R-:W-:Y:S01]  /*6f40*/  IMAD R18, R47.reuse, R22, RZ ;  /* 0x000000162f127224 */ /* 0x040fe200078e02ff */
[----:B------:R-:W-:Y:S01]  /*6f50*/  SHF.R.S32.HI R49, RZ, 0x18, R49 ;  /* 0x00000018ff317819 */ /* 0x000fe20000011431 */
[C---:B------:R-:W-:Y:S01]  /*6f60*/  IMAD R23, R47.reuse, R23, RZ ;  /* 0x000000172f177224 */ /* 0x040fe200078e02ff */
[----:B------:R-:W-:Y:S01]  /*6f70*/  SHF.R.S32.HI R51, RZ, 0x18, R51 ;  /* 0x00000018ff337819 */ /* 0x000fe20000011433 */
[----:B------:R-:W-:Y:S01]  /*6f80*/  IMAD R20, R47, R24, RZ ;  /* 0x000000182f147224 */ /* 0x000fe200078e02ff */
[----:B------:R-:W-:Y:S01]  /*6f90*/  I2IP.S8.S32.SAT R71, R19, R14, RZ ;  /* 0x0000000e13477239 */ /* 0x000fe200000014ff */
[----:B------:R-:W-:Y:S02]  /*6fa0*/  IMAD R17, R49, R50, R17 ;  /* 0x0000003231117224 */ /* 0x000fe400078e0211 */
[----:B------:R-:W-:Y:S01]  /*6fb0*/  IMAD.SHL.U32 R49, R61, 0x100, RZ ;  /* 0x000001003d317824 */ /* 0x000fe200078e00ff */
[----:B------:R-:W-:Y:S01]  /*6fc0*/  I2IP.S8.S32.SAT R71, R13, R12, R71 ;  /* 0x0000000c0d477239 */ /* 0x000fe20000001447 */
[-C--:B------:R-:W-:Y:S01]  /*6fd0*/  IMAD R18, R51, R50.reuse, R18 ;  /* 0x0000003233127224 */ /* 0x080fe200078e0212 */
[----:B------:R-:W-:Y:S01]  /*6fe0*/  SHF.R.S32.HI R51, RZ, 0x18, R61 ;  /* 0x00000018ff337819 */ /* 0x000fe2000001143d */
[C---:B------:R-:W-:Y:S01]  /*6ff0*/  IMAD R21, R47.reuse, R25, RZ ;  /* 0x000000192f157224 */ /* 0x040fe200078e02ff */
[----:B------:R-:W-:Y:S01]  /*7000*/  SHF.R.S32.HI R49, RZ, 0x18, R49 ;  /* 0x00000018ff317819 */ /* 0x000fe20000011431 */
[----:B------:R-:W-:Y:S01]  /*7010*/  IMAD R23, R52, R50, R23 ;  /* 0x0000003234177224 */ /* 0x000fe200078e0217 */
[----:B------:R1:W-:Y:S01]  /*7020*/  STS.128 [R95+UR49+0x5200], R68 ;  /* 0x005200445f007988 */ /* 0x0003e20008000c31 */
[----:B------:R-:W-:Y:S01]  /*7030*/  IMAD R22, R47, R26, RZ ;  /* 0x0000001a2f167224 */ /* 0x000fe200078e02ff */
[C---:B------:R-:W-:Y:S01]  /*7040*/  SHF.L.U32 R52, R62.reuse, 0x10, RZ ;  /* 0x000000103e347819 */ /* 0x040fe200000006ff */
        /* <DEDUP_REMOVED lines=9> */
[----:B------:R-:W-:Y:S01]  /*70e0*/  SHF.R.S32.HI R49, RZ, 0x18, R62 ;  /* 0x00000018ff317819 */ /* 0x000fe2000001143e */
[----:B------:R-:W-:Y:S01]  /*70f0*/  IMAD R25, R47, R29, RZ ;  /* 0x0000001d2f197224 */ /* 0x000fe200078e02ff */
[----:B------:R-:W-:Y:S01]  /*7100*/  SHF.R.S32.HI R54, RZ, 0x18, R63 ;  /* 0x00000018ff367819 */ /* 0x000fe2000001143f */
[-C--:B------:R-:W-:Y:S01]  /*7110*/  IMAD R27, R51, R50.reuse, R27 ;  /* 0x00000032331b7224 */ /* 0x080fe200078e021b */
[----:B------:R-:W-:Y:S01]  /*7120*/  PRMT R51, R63, 0x8880, RZ ;  /* 0x000088803f337816 */ /* 0x000fe200000000ff */
[----:B------:R-:W-:Y:S01]  /*7130*/  IMAD R24, R53, R50, R24 ;  /* 0x0000003235187224 */ /* 0x000fe200078e0218 */
[----:B------:R-:W-:Y:S01]  /*7140*/  SHF.L.U32 R53, R63, 0x8, RZ ;  /* 0x000000083f357819 */ /* 0x000fe200000006ff */
[----:B------:R-:W-:Y:S01]  /*7150*/  IMAD R26, R47, R30, RZ ;  /* 0x0000001e2f1a7224 */ /* 0x000fe200078e02ff */
[----:B------:R-:W-:Y:S01]  /*7160*/  I2IP.S8.S32.SAT R73, R27, R22, RZ ;  /* 0x000000161b497239 */ /* 0x000fe200000014ff */
[----:B------:R-:W-:Y:S01]  /*7170*/  IMAD R25, R52, R50, R25 ;  /* 0x0000003234197224 */ /* 0x000fe200078e0219 */
[----:B------:R-:W-:Y:S01]  /*7180*/  SHF.L.U32 R52, R63, 0x10, RZ ;  /* 0x000000103f347819 */ /* 0x000fe200000006ff */
[C---:B------:R-:W-:Y:S01]  /*7190*/  IMAD R31, R47.reuse, R31, RZ ;  /* 0x0000001f2f1f7224 */ /* 0x040fe200078e02ff */
[----:B------:R-:W-:Y:S01]  /*71a0*/  SHF.R.S32.HI R53, RZ, 0x18, R53 ;  /* 0x00000018ff357819 */ /* 0x000fe20000011435 */
[----:B------:R-:W-:Y:S01]  /*71b0*/  IMAD R28, R47, R32, RZ ;  /* 0x000000202f1c7224 */ /* 0x000fe200078e02ff */
[----:B------:R-:W-:Y:S01]  /*71c0*/  SHF.R.S32.HI R52, RZ, 0x18, R52 ;  /* 0x00000018ff347819 */ /* 0x000fe20000011434 */
[----:B------:R-:W-:Y:S01]  /*71d0*/  IMAD R26, R55, R50, R26 ;  /* 0x00000032371a7224 */ /* 0x000fe200078e021a */
[----:B------:R-:W-:Y:S01]  /*71e0*/  I2IP.S8.S32.SAT R77, R21, R20, R73 ;  /* 0x00000014154d7239 */ /* 0x000fe20000001449 */
[----:B------:R-:W-:Y:S01]  /*71f0*/  IMAD R29, R47, R33, RZ ;  /* 0x000000212f1d7224 */ /* 0x000fe200078e02ff */
[----:B------:R-:W-:Y:S01]  /*7200*/  LEA R73, R100, UR49, 0x3 ;  /* 0x0000003164497c11 */ /* 0x000fe2000f8e18ff */
        /* <DEDUP_REMOVED lines=8> */
[----:B------:R-:W-:Y:S01]  /*7290*/  @P6 SHF.L.U32 R74, R99, 0x1f, RZ ;  /* 0x0000001f634a6819 */ /* 0x000fe200000006ff */
        /* <DEDUP_REMOVED lines=12> */
[----:B------:R-:W-:Y:S02]  /*7360*/  UIADD3 UR8, UP0, UPT, UR52, 0x680, URZ ;  /* 0x0000068034087890 */ /* 0x000fe4000ff1e0ff */
[----:B------:R-:W-:Y:S02]  /*7370*/  UIADD3 UR5, UPT, UPT, UR41, 0x40, URZ ;  /* 0x0000004029057890 */ /* 0x000fe4000fffe0ff */
[----:B------:R-:W-:Y:S02]  /*7380*/  UIADD3 UR4, UPT, UPT, UR49, 0x5200, URZ ;  /* 0x0000520031047890 */ /* 0x000fe4000fffe0ff */
[----:B------:R-:W-:Y:S01]  /*7390*/  UIADD3.X UR9, UPT, UPT, URZ, UR53, URZ, UP0, !UPT ;  /* 0x00000035ff097290 */ /* 0x000fe200087fe4ff */
[----:B------:R-:W-:Y:S01]  /*73a0*/  UMOV UR6, UR42 ;  /* 0x0000002a00067c82 */ /* 0x000fe20008000000 */
[----:B------:R-:W-:Y:S07]  /*73b0*/  UMOV UR7, UR36 ;  /* 0x0000002400077c82 */ /* 0x000fee0008000000 */
[----:B------:R2:W-:Y:S01]  /*73c0*/  UTMASTG.3D [UR4], [UR8] ;  /* 0x00000004080073b5 */ /* 0x0005e20008010000 */
[----:B------:R0:W-:Y:S01]  /*73d0*/  UTMACMDFLUSH ;  /* 0x00000000000079b7 */ /* 0x0001e20000000000 */
[----:B--2---:R-:W-:Y:S04]  /*73e0*/  DEPBAR.LE SB0, 0x1 ;  /* 0x000080400000791a */ /* 0x004fe80000000000 */
.L_x_108:
[----:B------:R-:W-:Y:S05]  /*73f0*/  BSYNC.RECONVERGENT B0 ;  /* 0x0000000000007941 */ /* 0x000fea0003800200 */
.L_x_107:
        /* <DEDUP_REMOVED lines=14> */
.L_x_112:
[----:B------:R-:W-:Y:S05]  /*74e0*/  BSYNC B0 ;  /* 0x0000000000007941 */ /* 0x000fea0003800000 */
.L_x_111:
        /* <DEDUP_REMOVED lines=18> */
.L_x_110:
[----:B------:R-:W-:Y:S05]  /*7610*/  BSYNC B1 ;  /* 0x0000000000017941 */ /* 0x000fea0003800000 */
.L_x_109:
        /* <DEDUP_REMOVED lines=21> */
.L_x_114:
        /* <DEDUP_REMOVED lines=8> */
[----:B------:R-:W-:Y:S02]  /*77f0*/  ISETP.NE.AND P6, PT, R72, RZ, PT ;  /* 0x000000ff4800720c */ /* 0x000fe40003fc5270 */
[----:B------:R-:W-:Y:S01]  /*7800*/  SHF.R.S32.HI R53, RZ, 0x18, R53 ;  /* 0x00000018ff357819 */ /* 0x000fe20000011435 */
[----:B------:R-:W-:Y:S01]  /*7810*/  LDTM.16dp32bit_t0_t15.x32 R4, tmem[UR4+0x80] ;  /* 0x00008004000479ee */ /* 0x000fe20008a80000 */
[----:B------:R-:W2:Y:S01]  /*7820*/  LDTM.16dp32bit_t16_t31.x32 R4, tmem[UR4+0xa0] ;  /* 0x0000a004000479ee */ /* 0x000ea20008aa0000 */
[----:B------:R-:W-:Y:S02]  /*7830*/  SHF.R.S32.HI R54, RZ, 0x18, R58 ;  /* 0x00000018ff367819 */ /* 0x000fe4000001143a */
[----:B----4-:R-:W-:Y:S02]  /*7840*/  SHF.L.U32 R55, R62, 0x8, RZ ;  /* 0x000000083e377819 */ /* 0x010fe400000006ff */
[----:B------:R-:W-:Y:S02]  /*7850*/  ISETP.NE.AND P0, PT, R105, RZ, PT ;  /* 0x000000ff6900720c */ /* 0x000fe40003f05270 */
[----:B------:R-:W-:Y:S01]  /*7860*/  SHF.R.S32.HI R55, RZ, 0x18, R55 ;  /* 0x00000018ff377819 */ /* 0x000fe20000011437 */
        /* <DEDUP_REMOVED lines=132> */
[----:B------:R-:W-:Y:S02]  /*80b0*/  UIADD3 UR8, UP0, UPT, UR52, 0x680, URZ ;  /* 0x0000068034087890 */ /* 0x000fe4000ff1e0ff */
[----:B------:R-:W-:Y:S02]  /*80c0*/  UIADD3 UR5, UPT, UPT, UR41, 0x80, URZ ;  /* 0x0000008029057890 */ /* 0x000fe4000fffe0ff */
[----:B------:R-:W-:Y:S01]  /*80d0*/  MOV R104, UR10 ;  /* 0x0000000a00687c02 */ /* 0x000fe20008000f00 */
[----:B------:R-:W-:Y:S01]  /*80e0*/  UIADD3.X UR9, UPT, UPT, URZ, UR53, URZ, UP0, !UPT ;  /* 0x00000035ff097290 */ /* 0x000fe200087fe4ff */
[----:B------:R-:W-:Y:S02]  /*80f0*/  UMOV UR6, UR42 ;  /* 0x0000002a00067c82 */ /* 0x000fe40008000000 */
[----:B------:R-:W-:Y:S01]  /*8100*/  R2UR UR4, R104 ;  /* 0x00000000680472ca */ /* 0x000fe200000e0000 */
[----:B------:R-:W-:Y:S11]  /*8110*/  UMOV UR7, UR36 ;  /* 0x0000002400077c82 */ /* 0x000ff60008000000 */
[----:B------:R-:W-:Y:S01]  /*8120*/  @!UPT UIADD3 URZ, UPT, UPT, URZ, URZ, URZ ;  /* 0x000000fffffff290 */ /* 0x000fe2000fffe0ff */
[----:B------:R2:W-:Y:S01]  /*8130*/  UTMASTG.3D [UR4], [UR8] ;  /* 0x00000004080073b5 */ /* 0x0005e20008010000 */
[----:B------:R0:W-:Y:S01]  /*8140*/  UTMACMDFLUSH ;  /* 0x00000000000079b7 */ /* 0x0001e20000000000 */
[----:B--2---:R-:W-:Y:S04]  /*8150*/  DEPBAR.LE SB0, 0x1 ;  /* 0x000080400000791a */ /* 0x004fe80000000000 */
.L_x_116:
[----:B------:R-:W-:Y:S05]  /*8160*/  BSYNC.RECONVERGENT B0 ;  /* 0x0000000000007941 */ /* 0x000fea0003800200 */
.L_x_115:
        /* <DEDUP_REMOVED lines=14> */
.L_x_120:
[----:B------:R-:W-:Y:S05]  /*8250*/  BSYNC B0 ;  /* 0x0000000000007941 */ /* 0x000fea0003800000 */
.L_x_119:
        /* <DEDUP_REMOVED lines=18> */
.L_x_118:
[----:B------:R-:W-:Y:S05]  /*8380*/  BSYNC B1 ;  /* 0x0000000000017941 */ /* 0x000fea0003800000 */
.L_x_117:
        /* <DEDUP_REMOVED lines=21> */
.L_x_122:
[----:B------:R-:W-:Y:S01]  /*84e0*/  ISETP.NE.AND P0, PT, R105, RZ, PT ;  /* 0x000000ff6900720c */ /* 0x000fe20003f05270 */
[----:B------:R-:W-:Y:S05]  /*84f0*/  WARPSYNC.ALL ;  /* 0x0000000000007948 */ /* 0x000fea0003800000 */
[----:B------:R-:W-:Y:S01]  /*8500*/  IMAD.SHL.U32 R80, R57, 0x100, RZ ;  /* 0x0000010039507824 */ /* 0x000fe200078e00ff */
[----:B------:R-:W-:Y:S01]  /*8510*/  R2UR UR4, R48 ;  /* 0x00000000300472ca */ /* 0x000fe200000e0000 */
[----:B-1----:R-:W-:Y:S01]  /*8520*/  IMAD.SHL.U32 R74, R59, 0x100, RZ ;  /* 0x000001003b4a7824 */ /* 0x002fe200078e00ff */
[C---:B------:R-:W-:Y:S01]  /*8530*/  SHF.L.U32 R51, R56.reuse, 0x10, RZ ;  /* 0x0000001038337819 */ /* 0x040fe200000006ff */
[----:B----4-:R-:W-:Y:S01]  /*8540*/  IMAD.SHL.U32 R68, R61, 0x100, RZ ;  /* 0x000001003d447824 */ /* 0x010fe200078e00ff */
[C---:B------:R-:W-:Y:S01]  /*8550*/  PRMT R49, R56.reuse, 0x8880, RZ ;  /* 0x0000888038317816 */ /* 0x040fe200000000ff */
[----:B------:R-:W-:Y:S01]  /*8560*/  BSSY.RECONVERGENT B0, `(.L_x_123) ;  /* 0x000009e000007945 */ /* 0x000fe20003800200 */
[----:B------:R-:W-:Y:S02]  /*8570*/  SHF.L.U32 R53, R56, 0x8, RZ ;  /* 0x0000000838357819 */ /* 0x000fe400000006ff */
[----:B------:R-:W-:Y:S02]  /*8580*/  SHF.R.S32.HI R51, RZ, 0x18, R51 ;  /* 0x00000018ff337819 */ /* 0x000fe40000011433 */
[C---:B------:R-:W-:Y:S02]  /*8590*/  PRMT R82, R57.reuse, 0x8880, RZ ;  /* 0x0000888039527816 */ /* 0x040fe400000000ff */
[----:B------:R-:W-:Y:S01]  /*85a0*/  SHF.R.S32.HI R53, RZ, 0x18, R53 ;  /* 0x00000018ff357819 */ /* 0x000fe20000011435 */
[----:B------:R-:W-:Y:S01]  /*85b0*/  LDTM.16dp32bit_t0_t15.x32 R4, tmem[UR4+0xc0] ;  /* 0x0000c004000479ee */ /* 0x000fe20008a80000 */
[----:B------:R-:W1:Y:S01]  /*85c0*/  LDTM.16dp32bit_t16_t31.x32 R4, tmem[UR4+0xe0] ;  /* 0x0000e004000479ee */ /* 0x000e620008aa0000 */
[----:B------:R-:W-:Y:S01]  /*85d0*/  NOP ;  /* 0x0000000000007918 */ /* 0x000fe20000000000 */
[----:B------:R-:W-:Y:S02]  /*85e0*/  R2UR UR5, R108 ;  /* 0x000000006c0572ca */ /* 0x000fe400000e0000 */
[----:B------:R-:W-:Y:S02]  /*85f0*/  SHF.R.S32.HI R52, RZ, 0x18, R56 ;  /* 0x00000018ff347819 */ /* 0x000fe40000011438 */
[----:B------:R-:W-:Y:S02]  /*8600*/  SHF.L.U32 R81, R57, 0x10, RZ ;  /* 0x0000001039517819 */ /* 0x000fe400000006ff */
[C---:B------:R-:W-:Y:S02]  /*8610*/  PRMT R79, R58.reuse, 0x8880, RZ ;  /* 0x000088803a4f7816 */ /* 0x040fe400000000ff */
[----:B------:R-:W-:Y:S02]  /*8620*/  SHF.R.S32.HI R54, RZ, 0x18, R57 ;  /* 0x00000018ff367819 */ /* 0x000fe40000011439 */
[----:B------:R-:W-:Y:S02]  /*8630*/  SHF.L.U32 R78, R58, 0x10, RZ ;  /* 0x000000103a4e7819 */ /* 0x000fe400000006ff */
[C---:B------:R-:W-:Y:S01]  /*8640*/  PRMT R76, R59.reuse, 0x8880, RZ ;  /* 0x000088803b4c7816 */ /* 0x040fe200000000ff */
[----:B------:R-:W-:Y:S01]  /*8650*/  UIADD3 UR5, UPT, UPT, UR5, 0xe0, URZ ;  /* 0x000000e005057890 */ /* 0x000fe2000fffe0ff */
[----:B------:R-:W-:Y:S02]  /*8660*/  SHF.R.S32.HI R55, RZ, 0x18, R58 ;  /* 0x00000018ff377819 */ /* 0x000fe4000001143a */
[----:B------:R-:W-:Y:S01]  /*8670*/  SHF.L.U32 R75, R59, 0x10, RZ ;  /* 0x000000103b4b7819 */ /* 0x000fe200000006ff */
[----:B------:R-:W-:Y:S01]  /*8680*/  UPRMT UR5, UR37, 0x654, UR5 ;  /* 0x0000065425057896 */ /* 0x000fe20008000005 */
[C---:B------:R-:W-:Y:S02]  /*8690*/  PRMT R73, R60.reuse, 0x8880, RZ ;  /* 0x000088803c497816 */ /* 0x040fe400000000ff */
[----:B------:R-:W-:Y:S01]  /*86a0*/  SHF.R.S32.HI R56, RZ, 0x18, R59 ;  /* 0x00000018ff387819 */ /* 0x000fe2000001143b */
[C---:B-1----:R-:W-:Y:S01]  /*86b0*/  IMAD R4, R47.reuse, R4, RZ ;  /* 0x000000042f047224 */ /* 0x042fe200078e02ff */
[----:B------:R-:W-:Y:S01]  /*86c0*/  SHF.L.U32 R72, R60, 0x10, RZ ;  /* 0x000000103c487819 */ /* 0x000fe200000006ff */
[----:B------:R-:W-:Y:S01]  /*86d0*/  IMAD R5, R47, R5, RZ ;  /* 0x000000052f057224 */ /* 0x000fe200078e02ff */
[----:B------:R-:W-:Y:S01]  /*86e0*/  PRMT R70, R61, 0x8880, RZ ;  /* 0x000088803d467816 */ /* 0x000fe200000000ff */
[----:B------:R-:W-:Y:S01]  /*86f0*/  IMAD R6, R47, R6, RZ ;  /* 0x000000062f067224 */ /* 0x000fe200078e02ff */
[----:B------:R-:W-:Y:S01]  /*8700*/  SYNCS.ARRIVE.TRANS64.RED.A1T0 RZ, [UR5], RZ ;  /* 0x000000ffffff79a7 */ /* 0x000fe20008100405 */
[----:B------:R-:W-:Y:S01]  /*8710*/  IMAD R4, R49, R50, R4 ;  /* 0x0000003231047224 */ /* 0x000fe200078e0204 */
[----:B------:R-:W-:Y:S01]  /*8720*/  MOV R49, R82 ;  /* 0x0000005200317202 */ /* 0x000fe20000000f00 */
[----:B------:R-:W-:Y:S01]  /*8730*/  IMAD R7, R47, R7, RZ ;  /* 0x000000072f077224 */ /* 0x000fe200078e02ff */
[----:B------:R-:W-:Y:S01]  /*8740*/  SHF.R.S32.HI R57, RZ, 0x18, R60 ;  /* 0x00000018ff397819 */ /* 0x000fe2000001143c */
[-C--:B------:R-:W-:Y:S01]  /*8750*/  IMAD R5, R51, R50.reuse, R5 ;  /* 0x0000003233057224 */ /* 0x080fe200078e0205 */
[----:B------:R-:W-:Y:S01]  /*8760*/  SHF.R.S32.HI R51, RZ, 0x18, R81 ;  /* 0x00000018ff337819 */ /* 0x000fe20000011451 */
[----:B------:R-:W-:Y:S01]  /*8770*/  IMAD R6, R53, R50, R6 ;  /* 0x0000003235067224 */ /* 0x000fe200078e0206 */
[----:B------:R-:W-:Y:S01]  /*8780*/  SHF.R.S32.HI R53, RZ, 0x18, R80 ;  /* 0x00000018ff357819 */ /* 0x000fe20000011450 */
[----:B------:R-:W-:Y:S01]  /*8790*/  IMAD R8, R47, R8, RZ ;  /* 0x000000082f087224 */ /* 0x000fe200078e02ff */
[----:B------:R-:W-:Y:S01]  /*87a0*/  SHF.L.U32 R69, R61, 0x10, RZ ;  /* 0x000000103d457819 */ /* 0x000fe200000006ff */
[----:B------:R-:W-:Y:S01]  /*87b0*/  IMAD R7, R52, R50, R7 ;  /* 0x0000003234077224 */ /* 0x000fe200078e0207 */
[----:B------:R-:W-:Y:S01]  /*87c0*/  SHF.R.S32.HI R52, RZ, 0x18, R75 ;  /* 0x00000018ff347819 */ /* 0x000fe2000001144b */
[C---:B------:R-:W-:Y:S01]  /*87d0*/  IMAD R9, R47.reuse, R9, RZ ;  /* 0x000000092f097224 */ /* 0x040fe200078e02ff */
[----:B------:R-:W-:Y:S01]  /*87e0*/  PRMT R67, R62, 0x8880, RZ ;  /* 0x000088803e437816 */ /* 0x000fe200000000ff */
[----:B------:R-:W-:Y:S01]  /*87f0*/  IMAD R10, R47, R10, RZ ;  /* 0x0000000a2f0a7224 */ /* 0x000fe200078e02ff */
[----:B------:R-:W-:Y:S01]  /*8800*/  I2IP.S8.S32.SAT R112, R7, R6, RZ ;  /* 0x0000000607707239 */ /* 0x000fe200000014ff */
[----:B------:R-:W-:Y:S01]  /*8810*/  IMAD R8, R49, R50, R8 ;  /* 0x0000003231087224 */ /* 0x000fe200078e0208 */
[----:B------:R-:W-:Y:S01]  /*8820*/  MOV R49, R79 ;  /* 0x0000004f00317202 */ /* 0x000fe20000000f00 */
[----:B------:R-:W-:Y:S01]  /*8830*/  IMAD R11, R47, R11, RZ ;  /* 0x0000000b2f0b7224 */ /* 0x000fe200078e02ff */
[----:B------:R-:W-:Y:S01]  /*8840*/  I2IP.S8.S32.SAT R112, R5, R4, R112 ;  /* 0x0000000405707239 */ /* 0x000fe20000001470 */
[-C--:B------:R-:W-:Y:S01]  /*8850*/  IMAD R9, R51, R50.reuse, R9 ;  /* 0x0000003233097224 */ /* 0x080fe200078e0209 */
[----:B------:R-:W-:Y:S01]  /*8860*/  SHF.R.S32.HI R51, RZ, 0x18, R78 ;  /* 0x00000018ff337819 */ /* 0x000fe2000001144e */
[----:B------:R-:W-:Y:S01]  /*8870*/  IMAD R10, R53, R50, R10 ;  /* 0x00000032350a7224 */ /* 0x000fe200078e020a */
[----:B------:R-:W-:Y:S01]  /*8880*/  SHF.R.S32.HI R53, RZ, 0x18, R74 ;  /* 0x00000018ff357819 */ /* 0x000fe2000001144a */
[C---:B------:R-:W-:Y:S01]  /*8890*/  IMAD R12, R47.reuse, R12, RZ ;  /* 0x0000000c2f0c7224 */ /* 0x040fe200078e02ff */
[----:B------:R-:W-:Y:S01]  /*88a0*/  SHF.L.U32 R77, R58, 0x8, RZ ;  /* 0x000000083a4d7819 */ /* 0x000fe200000006ff */
[-C--:B------:R-:W-:Y:S01]  /*88b0*/  IMAD R11, R54, R50.reuse, R11 ;  /* 0x00000032360b7224 */ /* 0x080fe200078e020b */
[----:B------:R-:W-:Y:S01]  /*88c0*/  SHF.R.S32.HI R58, RZ, 0x18, R61 ;  /* 0x00000018ff3a7819 */ /* 0x000fe2000001143d */
[----:B------:R-:W-:Y:S01]  /*88d0*/  IMAD R13, R47, R13, RZ ;  /* 0x0000000d2f0d7224 */ /* 0x000fe200078e02ff */
[----:B------:R-:W-:Y:S01]  /*88e0*/  SHF.L.U32 R66, R62, 0x10, RZ ;  /* 0x000000103e427819 */ /* 0x000fe200000006ff */
[----:B------:R-:W-:Y:S01]  /*88f0*/  IMAD R12, R49, R50, R12 ;  /* 0x00000032310c7224 */ /* 0x000fe200078e020c */
[----:B------:R-:W-:Y:S01]  /*8900*/  SHF.R.S32.HI R49, RZ, 0x18, R77 ;  /* 0x00000018ff317819 */ /* 0x000fe2000001144d */
[----:B------:R-:W-:Y:S01]  /*8910*/  IMAD R14, R47, R14, RZ ;  /* 0x0000000e2f0e7224 */ /* 0x000fe200078e02ff */
[----:B------:R-:W-:Y:S01]  /*8920*/  I2IP.S8.S32.SAT R113, R11, R10, RZ ;  /* 0x0000000a0b717239 */ /* 0x000fe200000014ff */
[----:B------:R-:W-:Y:S01]  /*8930*/  IMAD R15, R47, R15, RZ ;  /* 0x0000000f2f0f7224 */ /* 0x000fe200078e02ff */
[----:B------:R-:W-:Y:S01]  /*8940*/  PRMT R64, R63, 0x8880, RZ ;  /* 0x000088803f407816 */ /* 0x000fe200000000ff */
[----:B------:R-:W-:Y:S01]  /*8950*/  IMAD R13, R51, R50, R13 ;  /* 0x00000032330d7224 */ /* 0x000fe200078e020d */
[----:B------:R-:W-:Y:S01]  /*8960*/  MOV R51, R76 ;  /* 0x0000004c00337202 */ /* 0x000fe20000000f00 */
[----:B------:R-:W-:Y:S01]  /*8970*/  IMAD R16, R47, R16, RZ ;  /* 0x000000102f107224 */ /* 0x000fe200078e02ff */
[----:B------:R-:W-:Y:S01]  /*8980*/  I2IP.S8.S32.SAT R113, R9, R8, R113 ;  /* 0x0000000809717239 */ /* 0x000fe20000001471 */
[-C--:B------:R-:W-:Y:S01]  /*8990*/  IMAD R14, R49, R50.reuse, R14 ;  /* 0x00000032310e7224 */ /* 0x080fe200078e020e */
[----:B------:R-:W-:Y:S01]  /*89a0*/  SHF.R.S32.HI R59, RZ, 0x18, R62 ;  /* 0x00000018ff3b7819 */ /* 0x000fe2000001143e */
[----:B------:R-:W-:Y:S01]  /*89b0*/  IMAD R17, R47, R17, RZ ;  /* 0x000000112f117224 */ /* 0x000fe200078e02ff */
[----:B------:R-:W-:Y:S01]  /*89c0*/  SHF.L.U32 R71, R60, 0x8, RZ ;  /* 0x000000083c477819 */ /* 0x000fe200000006ff */
[----:B------:R-:W-:Y:S01]  /*89d0*/  IMAD R15, R55, R50, R15 ;  /* 0x00000032370f7224 */ /* 0x000fe200078e020f */
[----:B------:R-:W-:Y:S01]  /*89e0*/  SHF.R.S32.HI R60, RZ, 0x18, R63 ;  /* 0x00000018ff3c7819 */ /* 0x000fe2000001143f */
[----:B------:R-:W-:Y:S01]  /*89f0*/  IMAD R18, R47, R18, RZ ;  /* 0x000000122f127224 */ /* 0x000fe200078e02ff */
[----:B------:R-:W-:Y:S01]  /*8a00*/  SHF.L.U32 R65, R62, 0x8, RZ ;  /* 0x000000083e417819 */ /* 0x000fe200000006ff */
[----:B------:R-:W-:Y:S01]  /*8a10*/  IMAD R16, R51, R50, R16 ;  /* 0x0000003233107224 */ /* 0x000fe200078e0210 */
[----:B------:R-:W-:Y:S01]  /*8a20*/  I2IP.S8.S32.SAT R114, R15, R14, RZ ;  /* 0x0000000e0f727239 */ /* 0x000fe200000014ff */
[----:B------:R-:W-:Y:S01]  /*8a30*/  IMAD R19, R47, R19, RZ ;  /* 0x000000132f137224 */ /* 0x000fe200078e02ff */
[----:B------:R-:W-:Y:S01]  /*8a40*/  SHF.R.S32.HI R51, RZ, 0x18, R72 ;  /* 0x00000018ff337819 */ /* 0x000fe20000011448 */
[----:B------:R-:W-:Y:S01]  /*8a50*/  IMAD R17, R52, R50, R17 ;  /* 0x0000003234117224 */ /* 0x000fe200078e0211 */
[----:B------:R-:W-:Y:S01]  /*8a60*/  I2IP.S8.S32.SAT R114, R13, R12, R114 ;  /* 0x0000000c0d727239 */ /* 0x000fe20000001472 */
[----:B------:R-:W-:Y:S01]  /*8a70*/  IMAD R0, R47, R20, RZ ;  /* 0x000000142f007224 */ /* 0x000fe200078e02ff */
[----:B------:R-:W-:Y:S01]  /*8a80*/  SHF.R.S32.HI R52, RZ, 0x18, R71 ;  /* 0x00000018ff347819 */ /* 0x000fe20000011447 */
[-C--:B------:R-:W-:Y:S01]  /*8a90*/  IMAD R18, R53, R50.reuse, R18 ;  /* 0x0000003235127224 */ /* 0x080fe200078e0212 */
[----:B------:R-:W-:Y:S01]  /*8aa0*/  SHF.R.S32.HI R53, RZ, 0x18, R68 ;  /* 0x00000018ff357819 */ /* 0x000fe20000011444 */
[----:B------:R-:W-:Y:S01]  /*8ab0*/  IMAD.MOV.U32 R49, RZ, RZ, R73 ;  /* 0x000000ffff317224 */ /* 0x000fe200078e0049 */
[----:B------:R-:W-:Y:S01]  /*8ac0*/  SHF.L.U32 R62, R63, 0x10, RZ ;  /* 0x000000103f3e7819 */ /* 0x000fe200000006ff */
[C---:B------:R-:W-:Y:S01]  /*8ad0*/  IMAD R2, R47.reuse, R21, RZ ;  /* 0x000000152f027224 */ /* 0x040fe200078e02ff */
[----:B------:R-:W-:Y:S01]  /*8ae0*/  IADD3 R44, PT, PT, R44, 0x1, RZ ;  /* 0x000000012c2c7810 */ /* 0x000fe20007ffe0ff */
[----:B------:R-:W-:Y:S02]  /*8af0*/  IMAD R19, R56, R50, R19 ;  /* 0x0000003238137224 */ /* 0x000fe400078e0213 */
[----:B------:R-:W-:Y:S02]  /*8b00*/  IMAD R3, R47, R22, RZ ;  /* 0x000000162f037224 */ /* 0x000fe400078e02ff */
[----:B------:R-:W-:Y:S01]  /*8b10*/  IMAD R0, R49, R50, R0 ;  /* 0x0000003231007224 */ /* 0x000fe200078e0200 */
[----:B------:R-:W-:Y:S01]  /*8b20*/  I2IP.S8.S32.SAT R115, R19, R18, RZ ;  /* 0x0000001213737239 */ /* 0x000fe200000014ff */
[----:B------:R-:W-:Y:S01]  /*8b30*/  IMAD R23, R47, R23, RZ ;  /* 0x000000172f177224 */ /* 0x000fe200078e02ff */
[----:B------:R-:W-:Y:S01]  /*8b40*/  MOV R49, R70 ;  /* 0x0000004600317202 */ /* 0x000fe20000000f00 */
[----:B------:R-:W-:Y:S01]  /*8b50*/  IMAD R2, R51, R50, R2 ;  /* 0x0000003233027224 */ /* 0x000fe200078e0202 */
[----:B------:R-:W-:Y:S01]  /*8b60*/  I2IP.S8.S32.SAT R115, R17, R16, R115 ;  /* 0x0000001011737239 */ /* 0x000fe20000001473 */
[C---:B------:R-:W-:Y:S01]  /*8b70*/  IMAD R20, R47.reuse, R24, RZ ;  /* 0x000000182f147224 */ /* 0x040fe200078e02ff */
[----:B------:R-:W-:Y:S01]  /*8b80*/  SHF.R.S32.HI R51, RZ, 0x18, R69 ;  /* 0x00000018ff337819 */ /* 0x000fe20000011445 */
[-C--:B------:R-:W-:Y:S01]  /*8b90*/  IMAD R3, R52, R50.reuse, R3 ;  /* 0x0000003234037224 */ /* 0x080fe200078e0203 */
[----:B------:R-:W-:Y:S01]  /*8ba0*/  SHF.R.S32.HI R52, RZ, 0x18, R62 ;  /* 0x00000018ff347819 */ /* 0x000fe2000001143e */
[----:B------:R-:W-:Y:S01]  /*8bb0*/  IMAD R21, R47, R25, RZ ;  /* 0x000000192f157224 */ /* 0x000fe200078e02ff */
[----:B------:R1:W-:Y:S01]  /*8bc0*/  STS.128 [R95+UR49+0x5200], R112 ;  /* 0x005200705f007988 */ /* 0x0003e20008000c31 */
[----:B------:R-:W-:Y:S02]  /*8bd0*/  IMAD R23, R57, R50, R23 ;  /* 0x0000003239177224 */ /* 0x000fe400078e0217 */
[----:B------:R-:W-:Y:S02]  /*8be0*/  IMAD R22, R47, R26, RZ ;  /* 0x0000001a2f167224 */ /* 0x000fe400078e02ff */
[-C--:B------:R-:W-:Y:S01]  /*8bf0*/  IMAD R20, R49, R50.reuse, R20 ;  /* 0x0000003231147224 */ /* 0x080fe200078e0214 */
[----:B------:R-:W-:Y:S01]  /*8c00*/  I2IP.S8.S32.SAT R111, R23, R3, RZ ;  /* 0x00000003176f7239 */ /* 0x000fe200000014ff */
[----:B------:R-:W-:Y:S01]  /*8c10*/  IMAD R27, R47, R27, RZ ;  /* 0x0000001b2f1b7224 */ /* 0x000fe200078e02ff */
[----:B------:R-:W-:Y:S01]  /*8c20*/  MOV R49, R67 ;  /* 0x0000004300317202 */ /* 0x000fe20000000f00 */
[----:B------:R-:W-:Y:S01]  /*8c30*/  IMAD R21, R51, R50, R21 ;  /* 0x0000003233157224 */ /* 0x000fe200078e0215 */
[----:B------:R-:W-:Y:S01]  /*8c40*/  I2IP.S8.S32.SAT R116, R2, R0, R111 ;  /* 0x0000000002747239 */ /* 0x000fe2000000146f */
[----:B------:R-:W-:Y:S01]  /*8c50*/  IMAD R24, R47, R28, RZ ;  /* 0x0000001c2f187224 */ /* 0x000fe200078e02ff */
[----:B------:R-:W-:Y:S01]  /*8c60*/  SHF.R.S32.HI R51, RZ, 0x18, R66 ;  /* 0x00000018ff337819 */ /* 0x000fe20000011442 */
[-C--:B------:R-:W-:Y:S02]  /*8c70*/  IMAD R22, R53, R50.reuse, R22 ;  /* 0x0000003235167224 */ /* 0x080fe400078e0216 */
[-C--:B------:R-:W-:Y:S02]  /*8c80*/  IMAD R27, R58, R50.reuse, R27 ;  /* 0x000000323a1b7224 */ /* 0x080fe400078e021b */
[----:B------:R-:W-:Y:S02]  /*8c90*/  IMAD R25, R47, R29, RZ ;  /* 0x0000001d2f197224 */ /* 0x000fe400078e02ff */
[----:B------:R-:W-:Y:S01]  /*8ca0*/  IMAD R24, R49, R50, R24 ;  /* 0x0000003231187224 */ /* 0x000fe200078e0218 */
[----:B------:R-:W-:Y:S01]  /*8cb0*/  SHF.R.S32.HI R49, RZ, 0x18, R65 ;  /* 0x00000018ff317819 */ /* 0x000fe20000011441 */
[----:B------:R-:W-:Y:S01]  /*8cc0*/  IMAD R26, R47, R30, RZ ;  /* 0x0000001e2f1a7224 */ /* 0x000fe200078e02ff */
[----:B------:R-:W-:Y:S01]  /*8cd0*/  I2IP.S8.S32.SAT R117, R27, R22, RZ ;  /* 0x000000161b757239 */ /* 0x000fe200000014ff */
[----:B------:R-:W-:Y:S02]  /*8ce0*/  IMAD.SHL.U32 R61, R63, 0x100, RZ ;  /* 0x000001003f3d7824 */ /* 0x000fe400078e00ff */
[----:B------:R-:W-:Y:S01]  /*8cf0*/  IMAD R31, R47, R31, RZ ;  /* 0x0000001f2f1f7224 */ /* 0x000fe200078e02ff */
[----:B------:R-:W-:Y:S01]  /*8d00*/  I2IP.S8.S32.SAT R117, R21, R20, R117 ;  /* 0x0000001415757239 */ /* 0x000fe20000001475 */
[----:B------:R-:W-:Y:S01]  /*8d10*/  IMAD R25, R51, R50, R25 ;  /* 0x0000003233197224 */ /* 0x000fe200078e0219 */
[----:B------:R-:W-:Y:S01]  /*8d20*/  MOV R51, R64 ;  /* 0x0000004000337202 */ /* 0x000fe20000000f00 */
[----:B------:R-:W-:Y:S01]  /*8d30*/  IMAD R28, R47, R32, RZ ;  /* 0x000000202f1c7224 */ /* 0x000fe200078e02ff */
[----:B------:R-:W-:Y:S01]  /*8d40*/  SHF.R.S32.HI R53, RZ, 0x18, R61 ;  /* 0x00000018ff357819 */ /* 0x000fe2000001143d */
[-C--:B------:R-:W-:Y:S02]  /*8d50*/  IMAD R26, R49, R50.reuse, R26 ;  /* 0x00000032311a7224 */ /* 0x080fe400078e021a */
[----:B------:R-:W-:Y:S02]  /*8d60*/  IMAD R29, R47, R33, RZ ;  /* 0x000000212f1d7224 */ /* 0x000fe400078e02ff */
[-C--:B------:R-:W-:Y:S02]  /*8d70*/  IMAD R31, R59, R50.reuse, R31 ;  /* 0x000000323b1f7224 */ /* 0x080fe400078e021f */
[----:B------:R-:W-:Y:S02]  /*8d80*/  IMAD R28, R51, R50, R28 ;  /* 0x00000032331c7224 */ /* 0x000fe400078e021c */
[----:B------:R-:W-:Y:S01]  /*8d90*/  IMAD R30, R47, R34, RZ ;  /* 0x000000222f1e7224 */ /* 0x000fe200078e02ff */
[----:B------:R-:W-:Y:S01]  /*8da0*/  I2IP.S8.S32.SAT R108, R31, R26, RZ ;  /* 0x0000001a1f6c7239 */ /* 0x000fe200000014ff */
[----:B------:R-:W-:Y:S02]  /*8db0*/  IMAD R29, R52, R50, R29 ;  /* 0x00000032341d7224 */ /* 0x000fe400078e021d */
[----:B------:R-:W-:Y:S01]  /*8dc0*/  IMAD R35, R47, R35, RZ ;  /* 0x000000232f237224 */ /* 0x000fe200078e02ff */
[----:B------:R-:W-:Y:S01]  /*8dd0*/  I2IP.S8.S32.SAT R118, R25, R24, R108 ;  /* 0x0000001819767239 */ /* 0x000fe2000000146c */
[-C--:B------:R-:W-:Y:S02]  /*8de0*/  IMAD R30, R53, R50.reuse, R30 ;  /* 0x00000032351e7224 */ /* 0x080fe400078e021e */
        /* <DEDUP_REMOVED lines=21> */
.L_x_124:
[----:B------:R-:W-:Y:S05]  /*8f40*/  BSYNC.RECONVERGENT B0 ;  /* 0x0000000000007941 */ /* 0x000fea0003800200 */
.L_x_123:
[----:B------:R-:W-:Y:S01]  /*8f50*/  BAR.SYNC.DEFER_BLOCKING 0x1, 0x80 ;  /* 0x0042000000007b1d */ /* 0x000fe20000010000 */
[----:B------:R-:W-:Y:S01]  /*8f60*/  ISETP.NE.AND P2, PT, R106, RZ, PT ;  /* 0x000000ff6a00720c */ /* 0x000fe20003f45270 */
[----:B------:R-:W-:Y:S01]  /*8f70*/  IMAD.IADD R20, R43, 0x1, R83 ;  /* 0x000000012b147824 */ /* 0x000fe200078e0253 */
[----:B------:R-:W-:Y:S01]  /*8f80*/  ISETP.NE.AND P0, PT, R107, 0x2, PT ;  /* 0x000000026b00780c */ /* 0x000fe20003f05270 */
[----:B------:R-:W-:Y:S01]  /*8f90*/  IMAD.IADD R21, R45, 0x1, R90 ;  /* 0x000000012d157824 */ /* 0x000fe200078e025a */
[----:B------:R-:W-:Y:S02]  /*8fa0*/  ISETP.NE.AND P1, PT, R44, 0x4, PT ;  /* 0x000000042c00780c */ /* 0x000fe40003f25270 */
[----:B------:R-:W-:Y:S02]  /*8fb0*/  SEL R0, RZ, 0x1, P0 ;  /* 0x00000001ff007807 */ /* 0x000fe40000000000 */
[----:B------:R-:W-:Y:S02]  /*8fc0*/  SEL R3, RZ, 0x1, P1 ;  /* 0x00000001ff037807 */ /* 0x000fe40000800000 */
[----:B------:R-:W-:Y:S02]  /*8fd0*/  LOP3.LUT R101, R101, R0, RZ, 0x3c, !PT ;  /* 0x0000000065657212 */ /* 0x000fe400078e3cff */
[----:B------:R-:W-:Y:S02]  /*8fe0*/  LOP3.LUT R102, R102, R3, RZ, 0x3c, !PT ;  /* 0x0000000366667212 */ /* 0x000fe400078e3cff */
[----:B------:R-:W-:Y:S02]  /*8ff0*/  @P2 R2UR UR36, R98 ;  /* 0x00000000622422ca */ /* 0x000fe400000e0000 */
[----:B------:R-:W-:Y:S02]  /*9000*/  SEL R107, R107, RZ, P0 ;  /* 0x000000ff6b6b7207 */ /* 0x000fe40000000000 */
[----:B------:R-:W-:Y:S01]  /*9010*/  SEL R44, R44, RZ, P1 ;  /* 0x000000ff2c2c7207 */ /* 0x000fe20000800000 */
[----:B------:R-:W-:Y:S10]  /*9020*/  @P2 BRA `(.L_x_125) ;  /* 0xffffffbc00282947 */ /* 0x000ff4000383ffff */
[----:B------:R-:W-:Y:S05]  /*9030*/  EXIT ;  /* 0x000000000000794d */ /* 0x000fea0003800000 */
.L_x_19:
[----:B--2---:R2:W1:Y:S02]  /*9040*/  SYNCS.PHASECHK.TRANS64.TRYWAIT P0, [R3+URZ+0x110], R2 ;  /* 0x00011002030075a7 */ /* 0x00446400080011ff */
[----:B-1----:R-:W-:Y:S05]  /*9050*/  @!P0 NANOSLEEP.SYNCS 0x989680 ;  /* 0x009896800000895d */ /* 0x002fea0003900000 */
[----:B------:R-:W1:Y:S02]  /*9060*/  @!P0 SYNCS.PHASECHK.TRANS64 P0, [R3+URZ+0x110], R2 ;  /* 0x00011002030085a7 */ /* 0x000e6400080010ff */
[----:B-1----:R-:W-:Y:S05]  /*9070*/  @!P0 BRA `(.L_x_19) ;  /* 0xfffffffc00f08947 */ /* 0x002fea000383ffff */
[----:B------:R-:W-:Y:S05]  /*9080*/  BRA `(.L_x_126) ;  /* 0xffffff84005c7947 */ /* 0x000fea000383ffff */
.L_x_22:
[----:B-1----:R-:W-:-:S07]  /*9090*/  MOV R2, UR33 ;  /* 0x0000002100027c02 */ /* 0x002fce0008000f00 */
.L_x_127:
[----:B-1----:R1:W2:Y:S02]  /*90a0*/  SYNCS.PHASECHK.TRANS64.TRYWAIT P0, [R2+URZ+0x28], R5 ;  /* 0x00002805020075a7 */ /* 0x0022a400080011ff */
[----:B--2---:R-:W-:Y:S05]  /*90b0*/  @!P0 NANOSLEEP.SYNCS 0x989680 ;  /* 0x009896800000895d */ /* 0x004fea0003900000 */
[----:B------:R-:W2:Y:S02]  /*90c0*/  @!P0 SYNCS.PHASECHK.TRANS64 P0, [R2+URZ+0x28], R5 ;  /* 0x00002805020085a7 */ /* 0x000ea400080010ff */
[----:B--2---:R-:W-:Y:S05]  /*90d0*/  @!P0 BRA `(.L_x_127) ;  /* 0xfffffffc00f08947 */ /* 0x004fea000383ffff */
[----:B------:R-:W-:Y:S05]  /*90e0*/  BRA `(.L_x_21) ;  /* 0xffffff8400ac7947 */ /* 0x000fea000383ffff */
.L_x_28:
[----:B-1----:R-:W-:-:S07]  /*90f0*/  MOV R2, UR17 ;  /* 0x0000001100027c02 */ /* 0x002fce0008000f00 */
.L_x_128:
[----:B-1----:R1:W2:Y:S02]  /*9100*/  SYNCS.PHASECHK.TRANS64.TRYWAIT P0, [R2+URZ+0x28], R5 ;  /* 0x00002805020075a7 */ /* 0x0022a400080011ff */
[----:B--2---:R-:W-:Y:S05]  /*9110*/  @!P0 NANOSLEEP.SYNCS 0x989680 ;  /* 0x009896800000895d */ /* 0x004fea0003900000 */
[----:B------:R-:W2:Y:S02]  /*9120*/  @!P0 SYNCS.PHASECHK.TRANS64 P0, [R2+URZ+0x28], R5 ;  /* 0x00002805020085a7 */ /* 0x000ea400080010ff */
[----:B--2---:R-:W-:Y:S05]  /*9130*/  @!P0 BRA `(.L_x_128) ;  /* 0xfffffffc00f08947 */ /* 0x004fea000383ffff */
[----:B------:R-:W-:Y:S05]  /*9140*/  BRA `(.L_x_27) ;  /* 0xffffff8800547947 */ /* 0x000fea000383ffff */
.L_x_32:
[----:B-1----:R1:W2:Y:S02]  /*9150*/  SYNCS.PHASECHK.TRANS64.TRYWAIT P0, [R2+URZ+0xa0], R3 ;  /* 0x0000a003020075a7 */ /* 0x0022a400080011ff */
[----:B--2---:R-:W-:Y:S05]  /*9160*/  @!P0 NANOSLEEP.SYNCS 0x989680 ;  /* 0x009896800000895d */ /* 0x004fea0003900000 */
[----:B------:R-:W2:Y:S02]  /*9170*/  @!P0 SYNCS.PHASECHK.TRANS64 P0, [R2+URZ+0xa0], R3 ;  /* 0x0000a003020085a7 */ /* 0x000ea400080010ff */
[----:B--2---:R-:W-:Y:S05]  /*9180*/  @!P0 BRA `(.L_x_32) ;  /* 0xfffffffc00f08947 */ /* 0x004fea000383ffff */
[----:B------:R-:W-:Y:S05]  /*9190*/  BRA `(.L_x_129) ;  /* 0xffffff8800e47947 */ /* 0x000fea000383ffff */
.L_x_36:
[----:B----4-:R-:W-:-:S07]  /*91a0*/  MOV R0, UR5 ;  /* 0x0000000500007c02 */ /* 0x010fce0008000f00 */
.L_x_130:
[----:B-1----:R1:W2:Y:S02]  /*91b0*/  SYNCS.PHASECHK.TRANS64.TRYWAIT P0, [R0+URZ], R3 ;  /* 0x00000003000075a7 */ /* 0x0022a400080011ff */
[----:B--2---:R-:W-:Y:S05]  /*91c0*/  @!P0 NANOSLEEP.SYNCS 0x989680 ;  /* 0x009896800000895d */ /* 0x004fea0003900000 */
[----:B------:R-:W2:Y:S02]  /*91d0*/  @!P0 SYNCS.PHASECHK.TRANS64 P0, [R0+URZ], R3 ;  /* 0x00000003000085a7 */ /* 0x000ea400080010ff */
[----:B--2---:R-:W-:Y:S05]  /*91e0*/  @!P0 BRA `(.L_x_130) ;  /* 0xfffffffc00f08947 */ /* 0x004fea000383ffff */
[----:B------:R-:W-:Y:S05]  /*91f0*/  BRA `(.L_x_131) ;  /* 0xffffff9000547947 */ /* 0x000fea000383ffff */
.L_x_37:
[----:B----4-:R-:W-:-:S07]  /*9200*/  MOV R0, UR5 ;  /* 0x0000000500007c02 */ /* 0x010fce0008000f00 */
.L_x_132:
[----:B-1----:R1:W2:Y:S02]  /*9210*/  SYNCS.PHASECHK.TRANS64.TRYWAIT P0, [R0+URZ], R3 ;  /* 0x00000003000075a7 */ /* 0x0022a400080011ff */
[----:B--2---:R-:W-:Y:S05]  /*9220*/  @!P0 NANOSLEEP.SYNCS 0x989680 ;  /* 0x009896800000895d */ /* 0x004fea0003900000 */
[----:B------:R-:W2:Y:S02]  /*9230*/  @!P0 SYNCS.PHASECHK.TRANS64 P0, [R0+URZ], R3 ;  /* 0x00000003000085a7 */ /* 0x000ea400080010ff */
[----:B--2---:R-:W-:Y:S05]  /*9240*/  @!P0 BRA `(.L_x_132) ;  /* 0xfffffffc00f08947 */ /* 0x004fea000383ffff */
[----:B------:R-:W-:Y:S05]  /*9250*/  BRA `(.L_x_133) ;  /* 0xffffff9000607947 */ /* 0x000fea000383ffff */
.L_x_38:
[----:B----4-:R-:W-:-:S07]  /*9260*/  MOV R0, UR5 ;  /* 0x0000000500007c02 */ /* 0x010fce0008000f00 */
.L_x_134:
[----:B-1----:R1:W2:Y:S02]  /*9270*/  SYNCS.PHASECHK.TRANS64.TRYWAIT P0, [R0+URZ], R3 ;  /* 0x00000003000075a7 */ /* 0x0022a400080011ff */
[----:B--2---:R-:W-:Y:S05]  /*9280*/  @!P0 NANOSLEEP.SYNCS 0x989680 ;  /* 0x009896800000895d */ /* 0x004fea0003900000 */
[----:B------:R-:W2:Y:S02]  /*9290*/  @!P0 SYNCS.PHASECHK.TRANS64 P0, [R0+URZ], R3 ;  /* 0x00000003000085a7 */ /* 0x000ea400080010ff */
[----:B--2---:R-:W-:Y:S05]  /*92a0*/  @!P0 BRA `(.L_x_134) ;  /* 0xfffffffc00f08947 */ /* 0x004fea000383ffff */
[----:B------:R-:W-:Y:S05]  /*92b0*/  BRA `(.L_x_135) ;  /* 0xffffff90006c7947 */ /* 0x000fea000383ffff */
.L_x_39:
[----:B----4-:R-:W-:-:S07]  /*92c0*/  MOV R0, UR5 ;  /* 0x0000000500007c02 */ /* 0x010fce0008000f00 */
.L_x_136:
[----:B-1----:R1:W2:Y:S02]  /*92d0*/  SYNCS.PHASECHK.TRANS64.TRYWAIT P0, [R0+URZ], R3 ;  /* 0x00000003000075a7 */ /* 0x0022a400080011ff */
[----:B--2---:R-:W-:Y:S05]  /*92e0*/  @!P0 NANOSLEEP.SYNCS 0x989680 ;  /* 0x009896800000895d */ /* 0x004fea0003900000 */
[----:B------:R-:W2:Y:S02]  /*92f0*/  @!P0 SYNCS.PHASECHK.TRANS64 P0, [R0+URZ], R3 ;  /* 0x00000003000085a7 */ /* 0x000ea400080010ff */
[----:B--2---:R-:W-:Y:S05]  /*9300*/  @!P0 BRA `(.L_x_136) ;  /* 0xfffffffc00f08947 */ /* 0x004fea000383ffff */
[----:B------:R-:W-:Y:S05]  /*9310*/  BRA `(.L_x_137) ;  /* 0xffffff9000787947 */ /* 0x000fea000383ffff */
.L_x_42:
[----:B-1----:R1:W2:Y:S02]  /*9320*/  SYNCS.PHASECHK.TRANS64.TRYWAIT P0, [R0+URZ+0x100], R5 ;  /* 0x00010005000075a7 */ /* 0x0022a400080011ff */
[----:B--2---:R-:W-:Y:S05]  /*9330*/  @!P0 NANOSLEEP.SYNCS 0x989680 ;  /* 0x009896800000895d */ /* 0x004fea0003900000 */
[----:B------:R-:W2:Y:S02]  /*9340*/  @!P0 SYNCS.PHASECHK.TRANS64 P0, [R0+URZ+0x100], R5 ;  /* 0x00010005000085a7 */ /* 0x000ea400080010ff */
[----:B--2---:R-:W-:Y:S05]  /*9350*/  @!P0 BRA `(.L_x_42) ;  /* 0xfffffffc00f08947 */ /* 0x004fea000383ffff */
[----:B------:R-:W-:Y:S05]  /*9360*/  BRA `(.L_x_138) ;  /* 0xffffff9000d47947 */ /* 0x000fea000383ffff */
.L_x_43:
[----:B------:R-:W-:-:S07]  /*9370*/  MOV R0, UR5 ;  /* 0x0000000500007c02 */ /* 0x000fce0008000f00 */
.L_x_139:
[----:B-1----:R1:W2:Y:S02]  /*9380*/  SYNCS.PHASECHK.TRANS64.TRYWAIT P0, [R0+URZ+0xb0], R5 ;  /* 0x0000b005000075a7 */ /* 0x0022a400080011ff */
[----:B--2---:R-:W-:Y:S05]  /*9390*/  @!P0 NANOSLEEP.SYNCS 0x989680 ;  /* 0x009896800000895d */ /* 0x004fea0003900000 */
[----:B------:R-:W2:Y:S02]  /*93a0*/  @!P0 SYNCS.PHASECHK.TRANS64 P0, [R0+URZ+0xb0], R5 ;  /* 0x0000b005000085a7 */ /* 0x000ea400080010ff */
[----:B--2---:R-:W-:Y:S05]  /*93b0*/  @!P0 BRA `(.L_x_139) ;  /* 0xfffffffc00f08947 */ /* 0x004fea000383ffff */
[----:B------:R-:W-:Y:S05]  /*93c0*/  BRA `(.L_x_140) ;  /* 0xffffff9000e47947 */ /* 0x000fea000383ffff */
.L_x_44:
[----:B-1----:R1:W2:Y:S02]  /*93d0*/  SYNCS.PHASECHK.TRANS64.TRYWAIT P1, [R0+URZ+0xa0], R5 ;  /* 0x0000a005000075a7 */ /* 0x0022a400080211ff */
[----:B--2---:R-:W-:Y:S05]  /*93e0*/  @!P1 NANOSLEEP.SYNCS 0x989680 ;  /* 0x009896800000995d */ /* 0x004fea0003900000 */
[----:B------:R-:W2:Y:S02]  /*93f0*/  @!P1 SYNCS.PHASECHK.TRANS64 P1, [R0+URZ+0xa0], R5 ;  /* 0x0000a005000095a7 */ /* 0x000ea400080210ff */
[----:B--2---:R-:W-:Y:S05]  /*9400*/  @!P1 BRA `(.L_x_44) ;  /* 0xfffffffc00f09947 */ /* 0x004fea000383ffff */
[----:B------:R-:W-:Y:S05]  /*9410*/  BRA `(.L_x_141) ;  /* 0xffffff9400147947 */ /* 0x000fea000383ffff */
.L_x_47:
[----:B------:R-:W-:-:S07]  /*9420*/  MOV R0, UR5 ;  /* 0x0000000500007c02 */ /* 0x000fce0008000f00 */
.L_x_142:
[----:B-1----:R1:W2:Y:S02]  /*9430*/  SYNCS.PHASECHK.TRANS64.TRYWAIT P0, [R0+URZ+0xb0], R3 ;  /* 0x0000b003000075a7 */ /* 0x0022a400080011ff */
[----:B--2---:R-:W-:Y:S05]  /*9440*/  @!P0 NANOSLEEP.SYNCS 0x989680 ;  /* 0x009896800000895d */ /* 0x004fea0003900000 */
[----:B------:R-:W2:Y:S02]  /*9450*/  @!P0 SYNCS.PHASECHK.TRANS64 P0, [R0+URZ+0xb0], R3 ;  /* 0x0000b003000085a7 */ /* 0x000ea400080010ff */
[----:B--2---:R-:W-:Y:S05]  /*9460*/  @!P0 BRA `(.L_x_142) ;  /* 0xfffffffc00f08947 */ /* 0x004fea000383ffff */
[----:B------:R-:W-:Y:S05]  /*9470*/  BRA `(.L_x_46) ;  /* 0xffffff9400687947 */ /* 0x000fea000383ffff */
.L_x_54:
[----:B-1----:R1:W2:Y:S02]  /*9480*/  SYNCS.PHASECHK.TRANS64.TRYWAIT P1, [R0+URZ+0xa0], R5 ;  /* 0x0000a005000075a7 */ /* 0x0022a400080211ff */
[----:B--2---:R-:W-:Y:S05]  /*9490*/  @!P1 NANOSLEEP.SYNCS 0x989680 ;  /* 0x009896800000995d */ /* 0x004fea0003900000 */
[----:B------:R-:W2:Y:S02]  /*94a0*/  @!P1 SYNCS.PHASECHK.TRANS64 P1, [R0+URZ+0xa0], R5 ;  /* 0x0000a005000095a7 */ /* 0x000ea400080210ff */
[----:B--2---:R-:W-:Y:S05]  /*94b0*/  @!P1 BRA `(.L_x_54) ;  /* 0xfffffffc00f09947 */ /* 0x004fea000383ffff */
[----:B------:R-:W-:Y:S05]  /*94c0*/  BRA `(.L_x_143) ;  /* 0xffffff9800c87947 */ /* 0x000fea000383ffff */
.L_x_55:
[----:B------:R-:W-:-:S07]  /*94d0*/  MOV R3, UR8 ;  /* 0x0000000800037c02 */ /* 0x000fce0008000f00 */
.L_x_144:
[----:B-1----:R1:W2:Y:S02]  /*94e0*/  SYNCS.PHASECHK.TRANS64.TRYWAIT P0, [R3+URZ+0xe0], R0 ;  /* 0x0000e000030075a7 */ /* 0x0022a400080011ff */
[----:B--2---:R-:W-:Y:S05]  /*94f0*/  @!P0 NANOSLEEP.SYNCS 0x989680 ;  /* 0x009896800000895d */ /* 0x004fea0003900000 */
[----:B------:R-:W2:Y:S02]  /*9500*/  @!P0 SYNCS.PHASECHK.TRANS64 P0, [R3+URZ+0xe0], R0 ;  /* 0x0000e000030085a7 */ /* 0x000ea400080010ff */
[----:B--2---:R-:W-:Y:S05]  /*9510*/  @!P0 BRA `(.L_x_144) ;  /* 0xfffffffc00f08947 */ /* 0x004fea000383ffff */
[----:B------:R-:W-:Y:S05]  /*9520*/  BRA `(.L_x_145) ;  /* 0xffffff9c00187947 */ /* 0x000fea000383ffff */
.L_x_58:
[----:B------:R-:W-:Y:S07]  /*9530*/  MOV R0, UR7 ;  /* 0x0000000700007c02 */ /* 0x000fee0008000f00 */
.L_x_146:
[----:B-1----:R1:W2:Y:S02]  /*9540*/  SYNCS.PHASECHK.TRANS64.TRYWAIT P0, [R0+URZ], R3 ;  /* 0x00000003000075a7 */ /* 0x0022a400080011ff */
[----:B--2---:R-:W-:Y:S05]  /*9550*/  @!P0 NANOSLEEP.SYNCS 0x989680 ;  /* 0x009896800000895d */ /* 0x004fea0003900000 */
[----:B------:R-:W2:Y:S02]  /*9560*/  @!P0 SYNCS.PHASECHK.TRANS64 P0, [R0+URZ], R3 ;  /* 0x00000003000085a7 */ /* 0x000ea400080010ff */
[----:B--2---:R-:W-:Y:S05]  /*9570*/  @!P0 BRA `(.L_x_146) ;  /* 0xfffffffc00f08947 */ /* 0x004fea000383ffff */
[----:B------:R-:W-:Y:S05]  /*9580*/  BRA `(.L_x_57) ;  /* 0xffffff9c00347947 */ /* 0x000fea000383ffff */
.L_x_61:
[----:B------:R-:W-:-:S07]  /*9590*/  MOV R0, UR5 ;  /* 0x0000000500007c02 */ /* 0x000fce0008000f00 */
.L_x_147:
[----:B--2---:R2:W3:Y:S02]  /*95a0*/  SYNCS.PHASECHK.TRANS64.TRYWAIT P0, [R0+URZ], R3 ;  /* 0x00000003000075a7 */ /* 0x0044e400080011ff */
[----:B---3--:R-:W-:Y:S05]  /*95b0*/  @!P0 NANOSLEEP.SYNCS 0x989680 ;  /* 0x009896800000895d */ /* 0x008fea0003900000 */
[----:B------:R-:W3:Y:S02]  /*95c0*/  @!P0 SYNCS.PHASECHK.TRANS64 P0, [R0+URZ], R3 ;  /* 0x00000003000085a7 */ /* 0x000ee400080010ff */
[----:B---3--:R-:W-:Y:S05]  /*95d0*/  @!P0 BRA `(.L_x_147) ;  /* 0xfffffffc00f08947 */ /* 0x008fea000383ffff */
[----:B------:R-:W-:Y:S05]  /*95e0*/  BRA `(.L_x_148) ;  /* 0xffffff9c00e87947 */ /* 0x000fea000383ffff */
.L_x_62:
[----:B------:R-:W-:-:S07]  /*95f0*/  MOV R0, UR5 ;  /* 0x0000000500007c02 */ /* 0x000fce0008000f00 */
.L_x_149:
[----:B-1----:R1:W2:Y:S02]  /*9600*/  SYNCS.PHASECHK.TRANS64.TRYWAIT P0, [R0+URZ], R3 ;  /* 0x00000003000075a7 */ /* 0x0022a400080011ff */
[----:B--2---:R-:W-:Y:S05]  /*9610*/  @!P0 NANOSLEEP.SYNCS 0x989680 ;  /* 0x009896800000895d */ /* 0x004fea0003900000 */
[----:B------:R-:W2:Y:S02]  /*9620*/  @!P0 SYNCS.PHASECHK.TRANS64 P0, [R0+URZ], R3 ;  /* 0x00000003000085a7 */ /* 0x000ea400080010ff */
[----:B--2---:R-:W-:Y:S05]  /*9630*/  @!P0 BRA `(.L_x_149) ;  /* 0xfffffffc00f08947 */ /* 0x004fea000383ffff */
[----:B------:R-:W-:Y:S05]  /*9640*/  BRA `(.L_x_150) ;  /* 0xffffff9c00f47947 */ /* 0x000fea000383ffff */
.L_x_63:
[----:B------:R-:W-:-:S07]  /*9650*/  MOV R0, UR5 ;  /* 0x0000000500007c02 */ /* 0x000fce0008000f00 */
.L_x_151:
[----:B-1----:R1:W2:Y:S02]  /*9660*/  SYNCS.PHASECHK.TRANS64.TRYWAIT P0, [R0+URZ], R3 ;  /* 0x00000003000075a7 */ /* 0x0022a400080011ff */
[----:B--2---:R-:W-:Y:S05]  /*9670*/  @!P0 NANOSLEEP.SYNCS 0x989680 ;  /* 0x009896800000895d */ /* 0x004fea0003900000 */
[----:B------:R-:W2:Y:S02]  /*9680*/  @!P0 SYNCS.PHASECHK.TRANS64 P0, [R0+URZ], R3 ;  /* 0x00000003000085a7 */ /* 0x000ea400080010ff */
[----:B--2---:R-:W-:Y:S05]  /*9690*/  @!P0 BRA `(.L_x_151) ;  /* 0xfffffffc00f08947 */ /* 0x004fea000383ffff */
[----:B------:R-:W-:Y:S05]  /*96a0*/  BRA `(.L_x_152) ;  /* 0xffffffa000007947 */ /* 0x000fea000383ffff */
.L_x_64:
[----:B------:R-:W-:-:S07]  /*96b0*/  MOV R0, UR7 ;  /* 0x0000000700007c02 */ /* 0x000fce0008000f00 */
.L_x_153:
[----:B-1----:R1:W2:Y:S02]  /*96c0*/  SYNCS.PHASECHK.TRANS64.TRYWAIT P0, [R0+URZ], R3 ;  /* 0x00000003000075a7 */ /* 0x0022a400080011ff */
[----:B--2---:R-:W-:Y:S05]  /*96d0*/  @!P0 NANOSLEEP.SYNCS 0x989680 ;  /* 0x009896800000895d */ /* 0x004fea0003900000 */
[----:B------:R-:W2:Y:S02]  /*96e0*/  @!P0 SYNCS.PHASECHK.TRANS64 P0, [R0+URZ], R3 ;  /* 0x00000003000085a7 */ /* 0x000ea400080010ff */
[----:B--2---:R-:W-:Y:S05]  /*96f0*/  @!P0 BRA `(.L_x_153) ;  /* 0xfffffffc00f08947 */ /* 0x004fea000383ffff */
[----:B------:R-:W-:Y:S05]  /*9700*/  BRA `(.L_x_154) ;  /* 0xffffffa0000c7947 */ /* 0x000fea000383ffff */
.L_x_69:
[----:B--2---:R2:W3:Y:S02]  /*9710*/  SYNCS.PHASECHK.TRANS64.TRYWAIT P0, [R0+URZ+0xa0], R3 ;  /* 0x0000a003000075a7 */ /* 0x0044e400080011ff */
[----:B---3--:R-:W-:Y:S05]  /*9720*/  @!P0 NANOSLEEP.SYNCS 0x989680 ;  /* 0x009896800000895d */ /* 0x008fea0003900000 */
[----:B------:R-:W3:Y:S02]  /*9730*/  @!P0 SYNCS.PHASECHK.TRANS64 P0, [R0+URZ+0xa0], R3 ;  /* 0x0000a003000085a7 */ /* 0x000ee400080010ff */
[----:B---3--:R-:W-:Y:S05]  /*9740*/  @!P0 BRA `(.L_x_69) ;  /* 0xfffffffc00f08947 */ /* 0x008fea000383ffff */
[----:B------:R-:W-:Y:S05]  /*9750*/  BRA `(.L_x_155) ;  /* 0xffffffa400187947 */ /* 0x000fea000383ffff */
.L_x_72:
[----:B------:R-:W-:Y:S07]  /*9760*/  MOV R0, UR7 ;  /* 0x0000000700007c02 */ /* 0x000fee0008000f00 */
.L_x_156:
[----:B--2---:R2:W3:Y:S02]  /*9770*/  SYNCS.PHASECHK.TRANS64.TRYWAIT P0, [R0+URZ+0x98], R3 ;  /* 0x00009803000075a7 */ /* 0x0044e400080011ff */
[----:B---3--:R-:W-:Y:S05]  /*9780*/  @!P0 NANOSLEEP.SYNCS 0x989680 ;  /* 0x009896800000895d */ /* 0x008fea0003900000 */
[----:B------:R-:W3:Y:S02]  /*9790*/  @!P0 SYNCS.PHASECHK.TRANS64 P0, [R0+URZ+0x98], R3 ;  /* 0x00009803000085a7 */ /* 0x000ee400080010ff */
[----:B---3--:R-:W-:Y:S05]  /*97a0*/  @!P0 BRA `(.L_x_156) ;  /* 0xfffffffc00f08947 */ /* 0x008fea000383ffff */
[----:B------:R-:W-:Y:S05]  /*97b0*/  BRA `(.L_x_71) ;  /* 0xffffffa400f87947 */ /* 0x000fea000383ffff */
.L_x_75:
[----:B------:R-:W-:Y:S07]  /*97c0*/  MOV R3, UR7 ;  /* 0x0000000700037c02 */ /* 0x000fee0008000f00 */
.L_x_157:
[----:B-1----:R1:W2:Y:S02]  /*97d0*/  SYNCS.PHASECHK.TRANS64.TRYWAIT P0, [R3+URZ+0x70], R12 ;  /* 0x0000700c030075a7 */ /* 0x0022a400080011ff */
[----:B--2---:R-:W-:Y:S05]  /*97e0*/  @!P0 NANOSLEEP.SYNCS 0x989680 ;  /* 0x009896800000895d */ /* 0x004fea0003900000 */
[----:B------:R-:W2:Y:S02]  /*97f0*/  @!P0 SYNCS.PHASECHK.TRANS64 P0, [R3+URZ+0x70], R12 ;  /* 0x0000700c030085a7 */ /* 0x000ea400080010ff */
[----:B--2---:R-:W-:Y:S05]  /*9800*/  @!P0 BRA `(.L_x_157) ;  /* 0xfffffffc00f08947 */ /* 0x004fea000383ffff */
[----:B------:R-:W-:Y:S05]  /*9810*/  BRA `(.L_x_158) ;  /* 0xffffffa800707947 */ /* 0x000fea000383ffff */
.L_x_76:
[----:B-1----:R-:W-:Y:S07]  /*9820*/  MOV R3, UR7 ;  /* 0x0000000700037c02 */ /* 0x002fee0008000f00 */
.L_x_159:
[----:B-1----:R1:W2:Y:S02]  /*9830*/  SYNCS.PHASECHK.TRANS64.TRYWAIT P0, [R3+URZ+0x78], R12 ;  /* 0x0000780c030075a7 */ /* 0x0022a400080011ff */
[----:B--2---:R-:W-:Y:S05]  /*9840*/  @!P0 NANOSLEEP.SYNCS 0x989680 ;  /* 0x009896800000895d */ /* 0x004fea0003900000 */
[----:B------:R-:W2:Y:S02]  /*9850*/  @!P0 SYNCS.PHASECHK.TRANS64 P0, [R3+URZ+0x78], R12 ;  /* 0x0000780c030085a7 */ /* 0x000ea400080010ff */
[----:B--2---:R-:W-:Y:S05]  /*9860*/  @!P0 BRA `(.L_x_159) ;  /* 0xfffffffc00f08947 */ /* 0x004fea000383ffff */
[----:B------:R-:W-:Y:S05]  /*9870*/  BRA `(.L_x_160) ;  /* 0xffffffa800ac7947 */ /* 0x000fea000383ffff */
.L_x_77:
[----:B-1----:R-:W-:Y:S07]  /*9880*/  MOV R3, UR7 ;  /* 0x0000000700037c02 */ /* 0x002fee0008000f00 */
.L_x_161:
[----:B-1----:R1:W2:Y:S02]  /*9890*/  SYNCS.PHASECHK.TRANS64.TRYWAIT P0, [R3+URZ+0x80], R12 ;  /* 0x0000800c030075a7 */ /* 0x0022a400080011ff */
[----:B--2---:R-:W-:Y:S05]  /*98a0*/  @!P0 NANOSLEEP.SYNCS 0x989680 ;  /* 0x009896800000895d */ /* 0x004fea0003900000 */
[----:B------:R-:W2:Y:S02]  /*98b0*/  @!P0 SYNCS.PHASECHK.TRANS64 P0, [R3+URZ+0x80], R12 ;  /* 0x0000800c030085a7 */ /* 0x000ea400080010ff */
[----:B--2---:R-:W-:Y:S05]  /*98c0*/  @!P0 BRA `(.L_x_161) ;  /* 0xfffffffc00f08947 */ /* 0x004fea000383ffff */
[----:B------:R-:W-:Y:S05]  /*98d0*/  BRA `(.L_x_162) ;  /* 0xffffffa800f47947 */ /* 0x000fea000383ffff */
.L_x_78:
[----:B------:R-:W-:Y:S07]  /*98e0*/  MOV R3, UR7 ;  /* 0x0000000700037c02 */ /* 0x000fee0008000f00 */
.L_x_163:
[----:B-1----:R1:W2:Y:S02]  /*98f0*/  SYNCS.PHASECHK.TRANS64.TRYWAIT P0, [R3+URZ+0x88], R12 ;  /* 0x0000880c030075a7 */ /* 0x0022a400080011ff */
[----:B--2---:R-:W-:Y:S05]  /*9900*/  @!P0 NANOSLEEP.SYNCS 0x989680 ;  /* 0x009896800000895d */ /* 0x004fea0003900000 */
[----:B------:R-:W2:Y:S02]  /*9910*/  @!P0 SYNCS.PHASECHK.TRANS64 P0, [R3+URZ+0x88], R12 ;  /* 0x0000880c030085a7 */ /* 0x000ea400080010ff */
[----:B--2---:R-:W-:Y:S05]  /*9920*/  @!P0 BRA `(.L_x_163) ;  /* 0xfffffffc00f08947 */ /* 0x004fea000383ffff */
[----:B------:R-:W-:Y:S05]  /*9930*/  BRA `(.L_x_164) ;  /* 0xffffffac007c7947 */ /* 0x000fea000383ffff */
.L_x_80:
[----:B------:R-:W-:-:S07]  /*9940*/  MOV R0, UR7 ;  /* 0x0000000700007c02 */ /* 0x000fce0008000f00 */
.L_x_165:
[----:B-1----:R1:W3:Y:S02]  /*9950*/  SYNCS.PHASECHK.TRANS64.TRYWAIT P0, [R0+URZ+0x70], R3 ;  /* 0x00007003000075a7 */ /* 0x0022e400080011ff */
[----:B---3--:R-:W-:Y:S05]  /*9960*/  @!P0 NANOSLEEP.SYNCS 0x989680 ;  /* 0x009896800000895d */ /* 0x008fea0003900000 */
[----:B------:R-:W3:Y:S02]  /*9970*/  @!P0 SYNCS.PHASECHK.TRANS64 P0, [R0+URZ+0x70], R3 ;  /* 0x00007003000085a7 */ /* 0x000ee400080010ff */
[----:B---3--:R-:W-:Y:S05]  /*9980*/  @!P0 BRA `(.L_x_165) ;  /* 0xfffffffc00f08947 */ /* 0x008fea000383ffff */
[----:B------:R-:W-:Y:S05]  /*9990*/  BRA `(.L_x_166) ;  /* 0xffffffac00ec7947 */ /* 0x000fea000383ffff */
.L_x_81:
[----:B-1----:R-:W-:-:S07]  /*99a0*/  MOV R0, UR7 ;  /* 0x0000000700007c02 */ /* 0x002fce0008000f00 */
.L_x_167:
[----:B-1----:R1:W3:Y:S02]  /*99b0*/  SYNCS.PHASECHK.TRANS64.TRYWAIT P0, [R0+URZ+0x78], R3 ;  /* 0x00007803000075a7 */ /* 0x0022e400080011ff */
[----:B---3--:R-:W-:Y:S05]  /*99c0*/  @!P0 NANOSLEEP.SYNCS 0x989680 ;  /* 0x009896800000895d */ /* 0x008fea0003900000 */
[----:B------:R-:W3:Y:S02]  /*99d0*/  @!P0 SYNCS.PHASECHK.TRANS64 P0, [R0+URZ+0x78], R3 ;  /* 0x00007803000085a7 */ /* 0x000ee400080010ff */
[----:B---3--:R-:W-:Y:S05]  /*99e0*/  @!P0 BRA `(.L_x_167) ;  /* 0xfffffffc00f08947 */ /* 0x008fea000383ffff */
[----:B------:R-:W-:Y:S05]  /*99f0*/  BRA `(.L_x_168) ;  /* 0xffffffac00dc7947 */ /* 0x000fea000383ffff */
.L_x_82:
[----:B-1----:R-:W-:-:S07]  /*9a00*/  MOV R0, UR7 ;  /* 0x0000000700007c02 */ /* 0x002fce0008000f00 */
.L_x_169:
[----:B-1----:R1:W3:Y:S02]  /*9a10*/  SYNCS.PHASECHK.TRANS64.TRYWAIT P0, [R0+URZ+0x80], R3 ;  /* 0x00008003000075a7 */ /* 0x0022e400080011ff */
[----:B---3--:R-:W-:Y:S05]  /*9a20*/  @!P0 NANOSLEEP.SYNCS 0x989680 ;  /* 0x009896800000895d */ /* 0x008fea0003900000 */
[----:B------:R-:W3:Y:S02]  /*9a30*/  @!P0 SYNCS.PHASECHK.TRANS64 P0, [R0+URZ+0x80], R3 ;  /* 0x00008003000085a7 */ /* 0x000ee400080010ff */
[----:B---3--:R-:W-:Y:S05]  /*9a40*/  @!P0 BRA `(.L_x_169) ;  /* 0xfffffffc00f08947 */ /* 0x008fea000383ffff */
[----:B------:R-:W-:Y:S05]  /*9a50*/  BRA `(.L_x_170) ;  /* 0xffffffac00cc7947 */ /* 0x000fea000383ffff */
.L_x_84:
[----:B--2---:R2:W4:Y:S02]  /*9a60*/  SYNCS.PHASECHK.TRANS64.TRYWAIT P0, [R0+URZ+0xa0], R3 ;  /* 0x0000a003000075a7 */ /* 0x00452400080011ff */
[----:B----4-:R-:W-:Y:S05]  /*9a70*/  @!P0 NANOSLEEP.SYNCS 0x989680 ;  /* 0x009896800000895d */ /* 0x010fea0003900000 */
[----:B------:R-:W4:Y:S02]  /*9a80*/  @!P0 SYNCS.PHASECHK.TRANS64 P0, [R0+URZ+0xa0], R3 ;  /* 0x0000a003000085a7 */ /* 0x000f2400080010ff */
[----:B----4-:R-:W-:Y:S05]  /*9a90*/  @!P0 BRA `(.L_x_84) ;  /* 0xfffffffc00f08947 */ /* 0x010fea000383ffff */
[----:B------:R-:W-:Y:S05]  /*9aa0*/  BRA `(.L_x_171) ;  /* 0xffffffb0009c7947 */ /* 0x000fea000383ffff */
.L_x_95:
[----:B-1----:R1:W3:Y:S02]  /*9ab0*/  SYNCS.PHASECHK.TRANS64.TRYWAIT P1, [R0+URZ+0x50], R3 ;  /* 0x00005003000075a7 */ /* 0x0022e400080211ff */
[----:B---3--:R-:W-:Y:S05]  /*9ac0*/  @!P1 NANOSLEEP.SYNCS 0x989680 ;  /* 0x009896800000995d */ /* 0x008fea0003900000 */
[----:B------:R-:W3:Y:S02]  /*9ad0*/  @!P1 SYNCS.PHASECHK.TRANS64 P1, [R0+URZ+0x50], R3 ;  /* 0x00005003000095a7 */ /* 0x000ee400080210ff */
[----:B---3--:R-:W-:Y:S05]  /*9ae0*/  @!P1 BRA `(.L_x_95) ;  /* 0xfffffffc00f09947 */ /* 0x008fea000383ffff */
[----:B------:R-:W-:Y:S05]  /*9af0*/  BRA `(.L_x_94) ;  /* 0xffffffbc00b47947 */ /* 0x000fea000383ffff */
.L_x_97:
[----:B---3--:R3:W4:Y:S02]  /*9b00*/  SYNCS.PHASECHK.TRANS64.TRYWAIT P0, [R108+URZ+0xc0], R7 ;  /* 0x0000c0076c0075a7 */ /* 0x00872400080011ff */
[----:B----4-:R-:W-:Y:S05]  /*9b10*/  @!P0 NANOSLEEP.SYNCS 0x989680 ;  /* 0x009896800000895d */ /* 0x010fea0003900000 */
[----:B------:R-:W4:Y:S02]  /*9b20*/  @!P0 SYNCS.PHASECHK.TRANS64 P0, [R108+URZ+0xc0], R7 ;  /* 0x0000c0076c0085a7 */ /* 0x000f2400080010ff */
[----:B----4-:R-:W-:Y:S05]  /*9b30*/  @!P0 BRA `(.L_x_97) ;  /* 0xfffffffc00f08947 */ /* 0x010fea000383ffff */
[----:B------:R-:W-:Y:S05]  /*9b40*/  BRA `(.L_x_96) ;  /* 0xffffffc000087947 */ /* 0x000fea000383ffff */
.L_x_105:
[----:B--2---:R2:W3:Y:S02]  /*9b50*/  SYNCS.PHASECHK.TRANS64.TRYWAIT P0, [R55+URZ+0x50], R0 ;  /* 0x00005000370075a7 */ /* 0x0044e400080011ff */
[----:B---3--:R-:W-:Y:S05]  /*9b60*/  @!P0 NANOSLEEP.SYNCS 0x989680 ;  /* 0x009896800000895d */ /* 0x008fea0003900000 */
[----:B------:R-:W3:Y:S02]  /*9b70*/  @!P0 SYNCS.PHASECHK.TRANS64 P0, [R55+URZ+0x50], R0 ;  /* 0x00005000370085a7 */ /* 0x000ee400080010ff */
[----:B---3--:R-:W-:Y:S05]  /*9b80*/  @!P0 BRA `(.L_x_105) ;  /* 0xfffffffc00f08947 */ /* 0x008fea000383ffff */
[----:B------:R-:W-:Y:S05]  /*9b90*/  BRA `(.L_x_104) ;  /* 0xffffffcc00007947 */ /* 0x000fea000383ffff */
.L_x_113:
[----:B--2---:R2:W3:Y:S02]  /*9ba0*/  SYNCS.PHASECHK.TRANS64.TRYWAIT P0, [R73+URZ+0x50], R2 ;  /* 0x00005002490075a7 */ /* 0x0044e400080011ff */
[----:B---3--:R-:W-:Y:S05]  /*9bb0*/  @!P0 NANOSLEEP.SYNCS 0x989680 ;  /* 0x009896800000895d */ /* 0x008fea0003900000 */
[----:B------:R-:W3:Y:S02]  /*9bc0*/  @!P0 SYNCS.PHASECHK.TRANS64 P0, [R73+URZ+0x50], R2 ;  /* 0x00005002490085a7 */ /* 0x000ee400080010ff */
[----:B---3--:R-:W-:Y:S05]  /*9bd0*/  @!P0 BRA `(.L_x_113) ;  /* 0xfffffffc00f08947 */ /* 0x008fea000383ffff */
[----:B------:R-:W-:Y:S05]  /*9be0*/  BRA `(.L_x_112) ;  /* 0xffffffd8003c7947 */ /* 0x000fea000383ffff */
.L_x_121:
[----:B--2---:R2:W3:Y:S02]  /*9bf0*/  SYNCS.PHASECHK.TRANS64.TRYWAIT P0, [R76+URZ+0x50], R3 ;  /* 0x000050034c0075a7 */ /* 0x0044e400080011ff */
[----:B---3--:R-:W-:Y:S05]  /*9c00*/  @!P0 NANOSLEEP.SYNCS 0x989680 ;  /* 0x009896800000895d */ /* 0x008fea0003900000 */
[----:B------:R-:W3:Y:S02]  /*9c10*/  @!P0 SYNCS.PHASECHK.TRANS64 P0, [R76+URZ+0x50], R3 ;  /* 0x000050034c0085a7 */ /* 0x000ee400080010ff */
[----:B---3--:R-:W-:Y:S05]  /*9c20*/  @!P0 BRA `(.L_x_121) ;  /* 0xfffffffc00f08947 */ /* 0x008fea000383ffff */
[----:B------:R-:W-:Y:S05]  /*9c30*/  BRA `(.L_x_120) ;  /* 0xffffffe400847947 */ /* 0x000fea000383ffff */
        .weak           $__internal_0_$__cuda_sm10x_tcgen05_guardrail_trap_col_being_dealloced_not_returned_by_alloc
        .type           $__internal_0_$__cuda_sm10x_tcgen05_guardrail_trap_col_being_dealloced_not_returned_by_alloc,@function
        .size           $__internal_0_$__cuda_sm10x_tcgen05_guardrail_trap_col_being_dealloced_not_returned_by_alloc,($__internal_1_$__cuda_sm10x_tcgen05_guardrail_trap_phase_invalid_during_alloc - $__internal_0_$__cuda_sm10x_tcgen05_guardrail_trap_col_being_dealloced_not_returned_by_alloc)
$__internal_0_$__cuda_sm10x_tcgen05_guardrail_trap_col_being_dealloced_not_returned_by_alloc:
[----:B------:R-:W-:Y:S05]  /*9c40*/  BPT.TRAP 0x1 ;  /* 0x000000040000795c */ /* 0x000fea0000300000 */
[----:B------:R-:W-:-:S04]  /*9c50*/  HFMA2 R3, -RZ, RZ, 0, 0 ;  /* 0x00000000ff037431 */ /* 0x000fc800000001ff */
[----:B------:R-:W-:Y:S05]  /*9c60*/  RET.REL.NODEC R2 `(_ZN7cutlass13device_kernelINS_4gemm6kernel13GemmUniversalIN4cute5tupleIJiiiiEEENS1_10collective13CollectiveMmaINS1_35MainloopSm100TmaUmmaWarpSpecializedILi5ELi2ELi4ENS5_IJNS4_1CILi1EEESB_SB_EEEEENS5_IJNSA_ILi64EEENSA_ILi256EEESE_EEEaNS5_IJlSB_lEEEaSH_NS4_8TiledMMAINS4_8MMA_AtomIJNS4_15SM100_MMA_S8_SSIaaiLi64ELi256ELNS4_4UMMA5MajorE0ELSM_0ELNSL_8SaturateE0EEEEEENS4_6LayoutISC_NS5_IJNSA_ILi0EEESR_SR_EEEEENS5_IJNS4_10UnderscoreESU_SU_EEEEENS4_13SM90_TMA_LOADENS4_14ComposedLayoutINS4_7SwizzleILi2ELi4ELi3EEENS4_18smem_ptr_flag_bitsILi8EEENSQ_INS5_IJNSA_ILi8EEESE_EEENS5_IJSE_SB_EEEEEEEvNS4_8identityESX_S17_vS18_EENS_8epilogue10collective18CollectiveEpilogueINS1A_23Sm100TmaWarpSpecializedILi4ELi2ELi32ELb0ELb0EEEJSG_NS5_IJNSQ_ISE_SB_EES1F_EEEaSH_aSH_NS1A_6fusion15FusionCallbacksIS1E_NS1H_17LinearCombinationIaiaiLNS_15FloatRoundStyleE2EEESG_S1G_JEEENS4_5SM1004TMEM4LOAD26SM100_TMEM_LOAD_16dp32b32xESX_S17_NS4_39AutoVectorizingCopyWithAssumedAlignmentILi128EEENS4_14SM90_TMA_STOREES17_S1S_S1S_EEEvvEEEEvNT_6ParamsE) ;  /* 0xffffff6002e47950 */ /* 0x000fea0003c3ffff */
        .weak           $__internal_1_$__cuda_sm10x_tcgen05_guardrail_trap_phase_invalid_during_alloc
        .type           $__internal_1_$__cuda_sm10x_tcgen05_guardrail_trap_phase_invalid_during_alloc,@function
        .size           $__internal_1_$__cuda_sm10x_tcgen05_guardrail_trap_phase_invalid_during_alloc,($__internal_2_$__cuda_sm10x_tcgen05_guardrail_trap_unallocated_columns_being_dealloced - $__internal_1_$__cuda_sm10x_tcgen05_guardrail_trap_phase_invalid_during_alloc)
$__internal_1_$__cuda_sm10x_tcgen05_guardrail_trap_phase_invalid_during_alloc:
[----:B------:R-:W-:Y:S05]  /*9c70*/  BPT.TRAP 0x1 ;  /* 0x000000040000795c */ /* 0x000fea0000300000 */
[----:B------:R-:W-:-:S04]  /*9c80*/  MOV R3, 0x0 ;  /* 0x0000000000037802 */ /* 0x000fc80000000f00 */
[----:B------:R-:W-:Y:S05]  /*9c90*/  RET.REL.NODEC R2 `(_ZN7cutlass13device_kernelINS_4gemm6kernel13GemmUniversalIN4cute5tupleIJiiiiEEENS1_10collective13CollectiveMmaINS1_35MainloopSm100TmaUmmaWarpSpecializedILi5ELi2ELi4ENS5_IJNS4_1CILi1EEESB_SB_EEEEENS5_IJNSA_ILi64EEENSA_ILi256EEESE_EEEaNS5_IJlSB_lEEEaSH_NS4_8TiledMMAINS4_8MMA_AtomIJNS4_15SM100_MMA_S8_SSIaaiLi64ELi256ELNS4_4UMMA5MajorE0ELSM_0ELNSL_8SaturateE0EEEEEENS4_6LayoutISC_NS5_IJNSA_ILi0EEESR_SR_EEEEENS5_IJNS4_10UnderscoreESU_SU_EEEEENS4_13SM90_TMA_LOADENS4_14ComposedLayoutINS4_7SwizzleILi2ELi4ELi3EEENS4_18smem_ptr_flag_bitsILi8EEENSQ_INS5_IJNSA_ILi8EEESE_EEENS5_IJSE_SB_EEEEEEEvNS4_8identityESX_S17_vS18_EENS_8epilogue10collective18CollectiveEpilogueINS1A_23Sm100TmaWarpSpecializedILi4ELi2ELi32ELb0ELb0EEEJSG_NS5_IJNSQ_ISE_SB_EES1F_EEEaSH_aSH_NS1A_6fusion15FusionCallbacksIS1E_NS1H_17LinearCombinationIaiaiLNS_15FloatRoundStyleE2EEESG_S1G_JEEENS4_5SM1004TMEM4LOAD26SM100_TMEM_LOAD_16dp32b32xESX_S17_NS4_39AutoVectorizingCopyWithAssumedAlignmentILi128EEENS4_14SM90_TMA_STOREES17_S1S_S1S_EEEvvEEEEvNT_6ParamsE) ;  /* 0xffffff6002d87950 */ /* 0x000fea0003c3ffff */
        .weak           $__internal_2_$__cuda_sm10x_tcgen05_guardrail_trap_unallocated_columns_being_dealloced
        .type           $__internal_2_$__cuda_sm10x_tcgen05_guardrail_trap_unallocated_columns_being_dealloced,@function
        .size           $__internal_2_$__cuda_sm10x_tcgen05_guardrail_trap_unallocated_columns_being_dealloced,(.L_x_173 - $__internal_2_$__cuda_sm10x_tcgen05_guardrail_trap_unallocated_columns_being_dealloced)
$__internal_2_$__cuda_sm10x_tcgen05_guardrail_trap_unallocated_columns_being_dealloced:
[----:B------:R-:W-:Y:S05]  /*9ca0*/  BPT.TRAP 0x1 ;  /* 0x000000040000795c */ /* 0x000fea0000300000 */
[----:B------:R-:W-:-:S04]  /*9cb0*/  HFMA2 R3, -RZ, RZ, 0, 0 ;  /* 0x00000000ff037431 */ /* 0x000fc800000001ff */
[----:B------:R-:W-:Y:S05]  /*9cc0*/  RET.REL.NODEC R2 `(_ZN7cutlass13device_kernelINS_4gemm6kernel13GemmUniversalIN4cute5tupleIJiiiiEEENS1_10collective13CollectiveMmaINS1_35MainloopSm100TmaUmmaWarpSpecializedILi5ELi2ELi4ENS5_IJNS4_1CILi1EEESB_SB_EEEEENS5_IJNSA_ILi64EEENSA_ILi256EEESE_EEEaNS5_IJlSB_lEEEaSH_NS4_8TiledMMAINS4_8MMA_AtomIJNS4_15SM100_MMA_S8_SSIaaiLi64ELi256ELNS4_4UMMA5MajorE0ELSM_0ELNSL_8SaturateE0EEEEEENS4_6LayoutISC_NS5_IJNSA_ILi0EEESR_SR_EEEEENS5_IJNS4_10UnderscoreESU_SU_EEEEENS4_13SM90_TMA_LOADENS4_14ComposedLayoutINS4_7SwizzleILi2ELi4ELi3EEENS4_18smem_ptr_flag_bitsILi8EEENSQ_INS5_IJNSA_ILi8EEESE_EEENS5_IJSE_SB_EEEEEEEvNS4_8identityESX_S17_vS18_EENS_8epilogue10collective18CollectiveEpilogueINS1A_23Sm100TmaWarpSpecializedILi4ELi2ELi32ELb0ELb0EEEJSG_NS5_IJNSQ_ISE_SB_EES1F_EEEaSH_aSH_NS1A_6fusion15FusionCallbacksIS1E_NS1H_17LinearCombinationIaiaiLNS_15FloatRoundStyleE2EEESG_S1G_JEEENS4_5SM1004TMEM4LOAD26SM100_TMEM_LOAD_16dp32b32xESX_S17_NS4_39AutoVectorizingCopyWithAssumedAlignmentILi128EEENS4_14SM90_TMA_STOREES17_S1S_S1S_EEEvvEEEEvNT_6ParamsE) ;  /* 0xffffff6002cc7950 */ /* 0x000fea0003c3ffff */
.L_x_172:
[----:B------:R-:W-:-:S00]  /*9cd0*/  BRA `(.L_x_172) ;  /* 0xfffffffc00fc7947 */ /* 0x000fc0000383ffff */
[----:B------:R-:W-:-:S00]  /*9ce0*/  NOP ;  /* 0x0000000000007918 */ /* 0x000fc00000000000 */
        /* <DEDUP_REMOVED lines=9> */
.L_x_173:


//--------------------- .nv.global.init           --------------------------
	.section	.nv.global.init,"aw",@progbits
.nv.global.init:
	.type		$str$27,@object
	.size		$str$27,($str$28 - $str$27)
$str$27:
        /*0000*/ 	.byte	0x28, 0x61, 0x64, 0x64, 0x72, 0x65, 0x73, 0x73, 0x20, 0x26, 0x20, 0x6d, 0x61, 0x73, 0x6b, 0x29
        /*0010*/ 	.byte	0x20, 0x3d, 0x3d, 0x20, 0x30, 0x00
	.type		$str$28,@object
	.size		$str$28,($str$26 - $str$28)
$str$28:
        /*0016*/ 	.byte	0x2f, 0x74, 0x6d, 0x70, 0x2f, 0x63, 0x75, 0x74, 0x6c, 0x61, 0x73, 0x73, 0x5f, 0x73, 0x77, 0x65
        /*0026*/ 	.byte	0x65, 0x70, 0x5f, 0x73, 0x72, 0x63, 0x2f, 0x69, 0x6e, 0x63, 0x6c, 0x75, 0x64, 0x65, 0x2f, 0x63
        /*0036*/ 	.byte	0x75, 0x74, 0x65, 0x2f, 0x70, 0x6f, 0x69, 0x6e, 0x74, 0x65, 0x72, 0x5f, 0x66, 0x6c, 0x61, 0x67
        /*0046*/ 	.byte	0x67, 0x65, 0x64, 0x2e, 0x68, 0x70, 0x70, 0x00
	.type		$str$26,@object
	.size		$str$26,($str$25 - $str$26)
$str$26:
        /*004e*/ 	.byte	0x2f, 0x74, 0x6d, 0x70, 0x2f, 0x63, 0x75, 0x74, 0x6c, 0x61, 0x73, 0x73, 0x5f, 0x73, 0x77, 0x65
        /*005e*/ 	.byte	0x65, 0x70, 0x5f, 0x73, 0x72, 0x63, 0x2f, 0x69, 0x6e, 0x63, 0x6c, 0x75, 0x64, 0x65, 0x2f, 0x63
        /*006e*/ 	.byte	0x75, 0x74, 0x65, 0x2f, 0x61, 0x74, 0x6f, 0x6d, 0x2f, 0x63, 0x6f, 0x70, 0x79, 0x5f, 0x74, 0x72
        /*007e*/ 	.byte	0x61, 0x69, 0x74, 0x73, 0x5f, 0x73, 0x6d, 0x31, 0x30, 0x30, 0x2e, 0x68, 0x70, 0x70, 0x00
	.type		$str$25,@object
	.size		$str$25,(__unnamed_1 - $str$25)
$str$25:
        /*008d*/ 	.byte	0x28, 0x28, 0x75, 0x69, 0x6e, 0x74, 0x33, 0x32, 0x5f, 0x74, 0x28, 0x74, 0x68, 0x72, 0x65, 0x61
        /*009d*/ 	.byte	0x64, 0x49, 0x64, 0x78, 0x2e, 0x78, 0x29, 0x20, 0x2f, 0x20, 0x33, 0x32, 0x29, 0x20, 0x25, 0x20
        /*00ad*/ 	.byte	0x34, 0x29, 0x20, 0x3d, 0x3d, 0x20, 0x28, 0x28, 0x28, 0x74, 0x6d, 0x65, 0x6d, 0x5f, 0x61, 0x64
        /*00bd*/ 	.byte	0x64, 0x72, 0x20, 0x3e, 0x3e, 0x20, 0x31, 0x36, 0x29, 0x20, 0x2f, 0x20, 0x33, 0x32, 0x29, 0x20
        /*00cd*/ 	.byte	0x25, 0x20, 0x34, 0x29, 0x00
	.type		__unnamed_1,@object
	.size		__unnamed_1,(__unnamed_2 - __unnamed_1)
__unnamed_1:
        /*00d2*/ 	.byte	0x61, 0x75, 0x74, 0x6f, 0x20, 0x63, 0x75, 0x74, 0x65, 0x3a, 0x3a, 0x61, 0x73, 0x5f, 0x70, 0x6f
        /* <DEDUP_REMOVED lines=24> */
        /*0262*/ 	.byte	0x00
	.type		__unnamed_2,@object
	.size		__unnamed_2,(__unnamed_3 - __unnamed_2)
__unnamed_2:
        /* <DEDUP_REMOVED lines=26> */
	.type		__unnamed_3,@object
	.size		__unnamed_3,(.L_3 - __unnamed_3)
__unnamed_3:
        /* <DEDUP_REMOVED lines=41> */
.L_3:


//--------------------- .nv.shared._ZN7cutlass13device_kernelINS_4gemm6kernel13GemmUniversalIN4cute5tupleIJiiiiEEENS1_10collective13CollectiveMmaINS1_35MainloopSm100TmaUmmaWarpSpecializedILi5ELi2ELi4ENS5_IJNS4_1CILi1EEESB_SB_EEEEENS5_IJNSA_ILi64EEENSA_ILi256EEESE_EEEaNS5_IJlSB_lEEEaSH_NS4_8TiledMMAINS4_8MMA_AtomIJNS4_15SM100_MMA_S8_SSIaaiLi64ELi256ELNS4_4UMMA5MajorE0ELSM_0ELNSL_8SaturateE0EEEEEENS4_6LayoutISC_NS5_IJNSA_ILi0EEESR_SR_EEEEENS5_IJNS4_10UnderscoreESU_SU_EEEEENS4_13SM90_TMA_LOADENS4_14ComposedLayoutINS4_7SwizzleILi2ELi4ELi3EEENS4_18smem_ptr_flag_bitsILi8EEENSQ_INS5_IJNSA_ILi8EEESE_EEENS5_IJSE_SB_EEEEEEEvNS4_8identityESX_S17_vS18_EENS_8epilogue10collective18CollectiveEpilogueINS1A_23Sm100TmaWarpSpecializedILi4ELi2ELi32ELb0ELb0EEEJSG_NS5_IJNSQ_ISE_SB_EES1F_EEEaSH_aSH_NS1A_6fusion15FusionCallbacksIS1E_NS1H_17LinearCombinationIaiaiLNS_15FloatRoundStyleE2EEESG_S1G_JEEENS4_5SM1004TMEM4LOAD26SM100_TMEM_LOAD_16dp32b32xESX_S17_NS4_39AutoVectorizingCopyWithAssumedAlignmentILi128EEENS4_14SM90_TMA_STOREES17_S1S_S1S_EEEvvEEEEvNT_6ParamsE --------------------------
	.section	.nv.shared._ZN7cutlass13device_kernelINS_4gemm6kernel13GemmUniversalIN4cute5tupleIJiiiiEEENS1_10collective13CollectiveMmaINS1_35MainloopSm100TmaUmmaWarpSpecializedILi5ELi2ELi4ENS5_IJNS4_1CILi1EEESB_SB_EEEEENS5_IJNSA_ILi64EEENSA_ILi256EEESE_EEEaNS5_IJlSB_lEEEaSH_NS4_8TiledMMAINS4_8MMA_AtomIJNS4_15SM100_MMA_S8_SSIaaiLi64ELi256ELNS4_4UMMA5MajorE0ELSM_0ELNSL_8SaturateE0EEEEEENS4_6LayoutISC_NS5_IJNSA_ILi0EEESR_SR_EEEEENS5_IJNS4_10UnderscoreESU_SU_EEEEENS4_13SM90_TMA_LOADENS4_14ComposedLayoutINS4_7SwizzleILi2ELi4ELi3EEENS4_18smem_ptr_flag_bitsILi8EEENSQ_INS5_IJNSA_ILi8EEESE_EEENS5_IJSE_SB_EEEEEEEvNS4_8identityESX_S17_vS18_EENS_8epilogue10collective18CollectiveEpilogueINS1A_23Sm100TmaWarpSpecializedILi4ELi2ELi32ELb0ELb0EEEJSG_NS5_IJNSQ_ISE_SB_EES1F_EEEaSH_aSH_NS1A_6fusion15FusionCallbacksIS1E_NS1H_17LinearCombinationIaiaiLNS_15FloatRoundStyleE2EEESG_S1G_JEEENS4_5SM1004TMEM4LOAD26SM100_TMEM_LOAD_16dp32b32xESX_S17_NS4_39AutoVectorizingCopyWithAssumedAlignmentILi128EEENS4_14SM90_TMA_STOREES17_S1S_S1S_EEEvvEEEEvNT_6ParamsE,"aw",@nobits
	.sectionflags	@""
	.align	16
	.zero		1024


//--------------------- .nv.shared.reserved.0     --------------------------
	.section	.nv.shared.reserved.0,"aw",@nobits
	.weak		__nv_reservedSMEM_offset_0_alias
	.size		__nv_reservedSMEM_offset_0_alias, 0, 64
	.other		__nv_reservedSMEM_offset_0_alias,@"STO_CUDA_RESERVED_SHARED STV_DEFAULT"
__nv_reservedSMEM_offset_0_alias:
	.zero		0
.nv.shared.reserved.0:
	.zero		64
	.weak		__nv_reservedSMEM_tcgen05_partition
	.type		__nv_reservedSMEM_tcgen05_partition,@object
	.size		__nv_reservedSMEM_tcgen05_partition,(.L_0 - __nv_reservedSMEM_tcgen05_partition)
__nv_reservedSMEM_tcgen05_partition:
	.zero		32
.L_0:


//--------------------- .nv.global                --------------------------
	.section	.nv.global,"aw",@nobits
.nv.global:
	.type		_ZN40_INTERNAL_5edff79f_4_k_cu_4fb8e20f_319094cute1_E,@object
	.size		_ZN40_INTERNAL_5edff79f_4_k_cu_4fb8e20f_319094cute1_E,(_ZN40_INTERNAL_5edff79f_4_k_cu_4fb8e20f_319094cuda3std3__45__cpo6cbeginE - _ZN40_INTERNAL_5edff79f_4_k_cu_4fb8e20f_319094cute1_E)
_ZN40_INTERNAL_5edff79f_4_k_cu_4fb8e20f_319094cute1_E:
	.zero		1
	.type		_ZN40_INTERNAL_5edff79f_4_k_cu_4fb8e20f_319094cuda3std3__45__cpo6cbeginE,@object
	.size		_ZN40_INTERNAL_5edff79f_4_k_cu_4fb8e20f_319094cuda3std3__45__cpo6cbeginE,(_ZN40_INTERNAL_5edff79f_4_k_cu_4fb8e20f_319094cuda3std3__48in_placeE - _ZN40_INTERNAL_5edff79f_4_k_cu_4fb8e20f_319094cuda3std3__45__cpo6cbeginE)
_ZN40_INTERNAL_5edff79f_4_k_cu_4fb8e20f_319094cuda3std3__45__cpo6cbeginE:
	.zero		1
	.type		_ZN40_INTERNAL_5edff79f_4_k_cu_4fb8e20f_319094cuda3std3__48in_placeE,@object
	.size		_ZN40_INTERNAL_5edff79f_4_k_cu_4fb8e20f_319094cuda3std3__48in_placeE,(_ZN40_INTERNAL_5edff79f_4_k_cu_4fb8e20f_319094cuda3std6ranges3__45__cpo9iter_moveE - _ZN40_INTERNAL_5edff79f_4_k_cu_4fb8e20f_319094cuda3std3__48in_placeE)
_ZN40_INTERNAL_5edff79f_4_k_cu_4fb8e20f_319094cuda3std3__48in_placeE:
	.zero		1
	.type		_ZN40_INTERNAL_5edff79f_4_k_cu_4fb8e20f_319094cuda3std6ranges3__45__cpo9iter_moveE,@object
	.size		_ZN40_INTERNAL_5edff79f_4_k_cu_4fb8e20f_319094cuda3std6ranges3__45__cpo9iter_moveE,(_ZN40_INTERNAL_5edff79f_4_k_cu_4fb8e20f_319094cuda3std3__45__cpo5beginE - _ZN40_INTERNAL_5edff79f_4_k_cu_4fb8e20f_319094cuda3std6ranges3__45__cpo9iter_moveE)
_ZN40_INTERNAL_5edff79f_4_k_cu_4fb8e20f_319094cuda3std6ranges3__45__cpo9iter_moveE:
	.zero		1
	.type		_ZN40_INTERNAL_5edff79f_4_k_cu_4fb8e20f_319094cuda3std3__45__cpo5beginE,@object
	.size		_ZN40_INTERNAL_5edff79f_4_k_cu_4fb8e20f_319094cuda3std3__45__cpo5beginE,(_ZN40_INTERNAL_5edff79f_4_k_cu_4fb8e20f_319094cuda3std3__442_GLOBAL__N__5edff79f_4_k_cu_4fb8e20f_319096ignoreE - _ZN40_INTERNAL_5edff79f_4_k_cu_4fb8e20f_319094cuda3std3__45__cpo5beginE)
_ZN40_INTERNAL_5edff79f_4_k_cu_4fb8e20f_319094cuda3std3__45__cpo5beginE:
	.zero		1
	.type		_ZN40_INTERNAL_5edff79f_4_k_cu_4fb8e20f_319094cuda3std3__442_GLOBAL__N__5edff79f_4_k_cu_4fb8e20f_319096ignoreE,@object
	.size		_ZN40_INTERNAL_5edff79f_4_k_cu_4fb8e20f_319094cuda3std3__442_GLOBAL__N__5edff79f_4_k_cu_4fb8e20f_319096ignoreE,(_ZN40_INTERNAL_5edff79f_4_k_cu_4fb8e20f_319094cute7productE - _ZN40_INTERNAL_5edff79f_4_k_cu_4fb8e20f_319094cuda3std3__442_GLOBAL__N__5edff79f_4_k_cu_4fb8e20f_319096ignoreE)
_ZN40_INTERNAL_5edff79f_4_k_cu_4fb8e20f_319094cuda3std3__442_GLOBAL__N__5edff79f_4_k_cu_4fb8e20f_319096ignoreE:
	.zero		1
	.type		_ZN40_INTERNAL_5edff79f_4_k_cu_4fb8e20f_319094cute7productE,@object
	.size		_ZN40_INTERNAL_5edff79f_4_k_cu_4fb8e20f_319094cute7productE,(_ZN40_INTERNAL_5edff79f_4_k_cu_4fb8e20f_319094cuda3std3__45__cpo3endE - _ZN40_INTERNAL_5edff79f_4_k_cu_4fb8e20f_319094cute7productE)
_ZN40_INTERNAL_5edff79f_4_k_cu_4fb8e20f_319094cute7productE:
	.zero		1
	.type		_ZN40_INTERNAL_5edff79f_4_k_cu_4fb8e20f_319094cuda3std3__45__cpo3endE,@object
	.size		_ZN40_INTERNAL_5edff79f_4_k_cu_4fb8e20f_319094cuda3std3__45__cpo3endE,(_ZN40_INTERNAL_5edff79f_4_k_cu_4fb8e20f_319094cuda3std3__419piecewise_constructE - _ZN40_INTERNAL_5edff79f_4_k_cu_4fb8e20f_319094cuda3std3__45__cpo3endE)
_ZN40_INTERNAL_5edff79f_4_k_cu_4fb8e20f_319094cuda3std3__45__cpo3endE:
	.zero		1
	.type		_ZN40_INTERNAL_5edff79f_4_k_cu_4fb8e20f_319094cuda3std3__419piecewise_constructE,@object
	.size		_ZN40_INTERNAL_5edff79f_4_k_cu_4fb8e20f_319094cuda3std3__419piecewise_constructE,(_ZN40_INTERNAL_5edff79f_4_k_cu_4fb8e20f_319094cuda3std3__45__cpo4cendE - _ZN40_INTERNAL_5edff79f_4_k_cu_4fb8e20f_319094cuda3std3__419piecewise_constructE)
_ZN40_INTERNAL_5edff79f_4_k_cu_4fb8e20f_319094cuda3std3__419piecewise_constructE:
	.zero		1
	.type		_ZN40_INTERNAL_5edff79f_4_k_cu_4fb8e20f_319094cuda3std3__45__cpo4cendE,@object
	.size		_ZN40_INTERNAL_5edff79f_4_k_cu_4fb8e20f_319094cuda3std3__45__cpo4cendE,(_ZN40_INTERNAL_5edff79f_4_k_cu_4fb8e20f_319094cuda3std6ranges3__45__cpo4swapE - _ZN40_INTERNAL_5edff79f_4_k_cu_4fb8e20f_319094cuda3std3__45__cpo4cendE)
_ZN40_INTERNAL_5edff79f_4_k_cu_4fb8e20f_319094cuda3std3__45__cpo4cendE:
	.zero		1
	.type		_ZN40_INTERNAL_5edff79f_4_k_cu_4fb8e20f_319094cuda3std6ranges3__45__cpo4swapE,@object
	.size		_ZN40_INTERNAL_5edff79f_4_k_cu_4fb8e20f_319094cuda3std6ranges3__45__cpo4swapE,(.L_11 - _ZN40_INTERNAL_5edff79f_4_k_cu_4fb8e20f_319094cuda3std6ranges3__45__cpo4swapE)
_ZN40_INTERNAL_5edff79f_4_k_cu_4fb8e20f_319094cuda3std6ranges3__45__cpo4swapE:
	.zero		1
.L_11:


//--------------------- .nv.constant0._ZN7cutlass13device_kernelINS_4gemm6kernel13GemmUniversalIN4cute5tupleIJiiiiEEENS1_10collective13CollectiveMmaINS1_35MainloopSm100TmaUmmaWarpSpecializedILi5ELi2ELi4ENS5_IJNS4_1CILi1EEESB_SB_EEEEENS5_IJNSA_ILi64EEENSA_ILi256EEESE_EEEaNS5_IJlSB_lEEEaSH_NS4_8TiledMMAINS4_8MMA_AtomIJNS4_15SM100_MMA_S8_SSIaaiLi64ELi256ELNS4_4UMMA5MajorE0ELSM_0ELNSL_8SaturateE0EEEEEENS4_6LayoutISC_NS5_IJNSA_ILi0EEESR_SR_EEEEENS5_IJNS4_10UnderscoreESU_SU_EEEEENS4_13SM90_TMA_LOADENS4_14ComposedLayoutINS4_7SwizzleILi2ELi4ELi3EEENS4_18smem_ptr_flag_bitsILi8EEENSQ_INS5_IJNSA_ILi8EEESE_EEENS5_IJSE_SB_EEEEEEEvNS4_8identityESX_S17_vS18_EENS_8epilogue10collective18CollectiveEpilogueINS1A_23Sm100TmaWarpSpecializedILi4ELi2ELi32ELb0ELb0EEEJSG_NS5_IJNSQ_ISE_SB_EES1F_EEEaSH_aSH_NS1A_6fusion15FusionCallbacksIS1E_NS1H_17LinearCombinationIaiaiLNS_15FloatRoundStyleE2EEESG_S1G_JEEENS4_5SM1004TMEM4LOAD26SM100_TMEM_LOAD_16dp32b32xESX_S17_NS4_39AutoVectorizingCopyWithAssumedAlignmentILi128EEENS4_14SM90_TMA_STOREES17_S1S_S1S_EEEvvEEEEvNT_6ParamsE --------------------------
	.section	.nv.constant0._ZN7cutlass13device_kernelINS_4gemm6kernel13GemmUniversalIN4cute5tupleIJiiiiEEENS1_10collective13CollectiveMmaINS1_35MainloopSm100TmaUmmaWarpSpecializedILi5ELi2ELi4ENS5_IJNS4_1CILi1EEESB_SB_EEEEENS5_IJNSA_ILi64EEENSA_ILi256EEESE_EEEaNS5_IJlSB_lEEEaSH_NS4_8TiledMMAINS4_8MMA_AtomIJNS4_15SM100_MMA_S8_SSIaaiLi64ELi256ELNS4_4UMMA5MajorE0ELSM_0ELNSL_8SaturateE0EEEEEENS4_6LayoutISC_NS5_IJNSA_ILi0EEESR_SR_EEEEENS5_IJNS4_10UnderscoreESU_SU_EEEEENS4_13SM90_TMA_LOADENS4_14ComposedLayoutINS4_7SwizzleILi2ELi4ELi3EEENS4_18smem_ptr_flag_bitsILi8EEENSQ_INS5_IJNSA_ILi8EEESE_EEENS5_IJSE_SB_EEEEEEEvNS4_8identityESX_S17_vS18_EENS_8epilogue10collective18CollectiveEpilogueINS1A_23Sm100TmaWarpSpecializedILi4ELi2ELi32ELb0ELb0EEEJSG_NS5_IJNSQ_ISE_SB_EES1F_EEEaSH_aSH_NS1A_6fusion15FusionCallbacksIS1E_NS1H_17LinearCombinationIaiaiLNS_15FloatRoundStyleE2EEESG_S1G_JEEENS4_5SM1004TMEM4LOAD26SM100_TMEM_LOAD_16dp32b32xESX_S17_NS4_39AutoVectorizingCopyWithAssumedAlignmentILi128EEENS4_14SM90_TMA_STOREES17_S1S_S1S_EEEvvEEEEvNT_6ParamsE,"a",@progbits
	.sectionflags	@""
	.align	4
.nv.constant0._ZN7cutlass13device_kernelINS_4gemm6kernel13GemmUniversalIN4cute5tupleIJiiiiEEENS1_10collective13CollectiveMmaINS1_35MainloopSm100TmaUmmaWarpSpecializedILi5ELi2ELi4ENS5_IJNS4_1CILi1EEESB_SB_EEEEENS5_IJNSA_ILi64EEENSA_ILi256EEESE_EEEaNS5_IJlSB_lEEEaSH_NS4_8TiledMMAINS4_8MMA_AtomIJNS4_15SM100_MMA_S8_SSIaaiLi64ELi256ELNS4_4UMMA5MajorE0ELSM_0ELNSL_8SaturateE0EEEEEENS4_6LayoutISC_NS5_IJNSA_ILi0EEESR_SR_EEEEENS5_IJNS4_10UnderscoreESU_SU_EEEEENS4_13SM90_TMA_LOADENS4_14ComposedLayoutINS4_7SwizzleILi2ELi4ELi3EEENS4_18smem_ptr_flag_bitsILi8EEENSQ_INS5_IJNSA_ILi8EEESE_EEENS5_IJSE_SB_EEEEEEEvNS4_8identityESX_S17_vS18_EENS_8epilogue10collective18CollectiveEpilogueINS1A_23Sm100TmaWarpSpecializedILi4ELi2ELi32ELb0ELb0EEEJSG_NS5_IJNSQ_ISE_SB_EES1F_EEEaSH_aSH_NS1A_6fusion15FusionCallbacksIS1E_NS1H_17LinearCombinationIaiaiLNS_15FloatRoundStyleE2EEESG_S1G_JEEENS4_5SM1004TMEM4LOAD26SM100_TMEM_LOAD_16dp32b32xESX_S17_NS4_39AutoVectorizingCopyWithAssumedAlignmentILi128EEENS4_14SM90_TMA_STOREES17_S1S_S1S_EEEvvEEEEvNT_6ParamsE:
	.zero		2944


//--------------------- SYMBOLS --------------------------

	.type		.nv.reservedSmem.offset0,@object
	.size		.nv.reservedSmem.offset0,0x4
	.type		.nv.reservedSmem.cap,@object
	.size		.nv.reservedSmem.cap,0x4
	.type		__assertfail,@function
